//
// Generated by NVIDIA NVVM Compiler
//
// Compiler Build ID: CL-36424714
// Cuda compilation tools, release 13.0, V13.0.88
// Based on NVVM 20.0.0
//

.version 9.0
.target sm_100
.address_size 64

	// .globl	_Z7hyptermPfS_S_S_S_S_S_S_S_S_S_S_S_fffiii
// _ZZ7hyptermPfS_S_S_S_S_S_S_S_S_S_S_S_fffiiiE12sh_cons_1_c0 has been demoted
// _ZZ7hyptermPfS_S_S_S_S_S_S_S_S_S_S_S_fffiiiE12sh_cons_2_c0 has been demoted
// _ZZ7hyptermPfS_S_S_S_S_S_S_S_S_S_S_S_fffiiiE12sh_cons_3_c0 has been demoted
// _ZZ7hyptermPfS_S_S_S_S_S_S_S_S_S_S_S_fffiiiE12sh_cons_4_c0 has been demoted
// _ZZ7hyptermPfS_S_S_S_S_S_S_S_S_S_S_S_fffiiiE9sh_q_1_c0 has been demoted
// _ZZ7hyptermPfS_S_S_S_S_S_S_S_S_S_S_S_fffiiiE9sh_q_2_c0 has been demoted
// _ZZ7hyptermPfS_S_S_S_S_S_S_S_S_S_S_S_fffiiiE9sh_q_4_c0 has been demoted

.visible .entry _Z7hyptermPfS_S_S_S_S_S_S_S_S_S_S_S_fffiii(
	.param .u64 .ptr .align 1 _Z7hyptermPfS_S_S_S_S_S_S_S_S_S_S_S_fffiii_param_0,
	.param .u64 .ptr .align 1 _Z7hyptermPfS_S_S_S_S_S_S_S_S_S_S_S_fffiii_param_1,
	.param .u64 .ptr .align 1 _Z7hyptermPfS_S_S_S_S_S_S_S_S_S_S_S_fffiii_param_2,
	.param .u64 .ptr .align 1 _Z7hyptermPfS_S_S_S_S_S_S_S_S_S_S_S_fffiii_param_3,
	.param .u64 .ptr .align 1 _Z7hyptermPfS_S_S_S_S_S_S_S_S_S_S_S_fffiii_param_4,
	.param .u64 .ptr .align 1 _Z7hyptermPfS_S_S_S_S_S_S_S_S_S_S_S_fffiii_param_5,
	.param .u64 .ptr .align 1 _Z7hyptermPfS_S_S_S_S_S_S_S_S_S_S_S_fffiii_param_6,
	.param .u64 .ptr .align 1 _Z7hyptermPfS_S_S_S_S_S_S_S_S_S_S_S_fffiii_param_7,
	.param .u64 .ptr .align 1 _Z7hyptermPfS_S_S_S_S_S_S_S_S_S_S_S_fffiii_param_8,
	.param .u64 .ptr .align 1 _Z7hyptermPfS_S_S_S_S_S_S_S_S_S_S_S_fffiii_param_9,
	.param .u64 .ptr .align 1 _Z7hyptermPfS_S_S_S_S_S_S_S_S_S_S_S_fffiii_param_10,
	.param .u64 .ptr .align 1 _Z7hyptermPfS_S_S_S_S_S_S_S_S_S_S_S_fffiii_param_11,
	.param .u64 .ptr .align 1 _Z7hyptermPfS_S_S_S_S_S_S_S_S_S_S_S_fffiii_param_12,
	.param .f32 _Z7hyptermPfS_S_S_S_S_S_S_S_S_S_S_S_fffiii_param_13,
	.param .f32 _Z7hyptermPfS_S_S_S_S_S_S_S_S_S_S_S_fffiii_param_14,
	.param .f32 _Z7hyptermPfS_S_S_S_S_S_S_S_S_S_S_S_fffiii_param_15,
	.param .u32 _Z7hyptermPfS_S_S_S_S_S_S_S_S_S_S_S_fffiii_param_16,
	.param .u32 _Z7hyptermPfS_S_S_S_S_S_S_S_S_S_S_S_fffiii_param_17,
	.param .u32 _Z7hyptermPfS_S_S_S_S_S_S_S_S_S_S_S_fffiii_param_18
)
{
	.reg .pred 	%p<15>;
	.reg .b32 	%r<126>;
	.reg .b32 	%f<706>;
	.reg .b64 	%rd<112>;
	// demoted variable
	.shared .align 4 .b8 _ZZ7hyptermPfS_S_S_S_S_S_S_S_S_S_S_S_fffiiiE12sh_cons_1_c0[2048];
	// demoted variable
	.shared .align 4 .b8 _ZZ7hyptermPfS_S_S_S_S_S_S_S_S_S_S_S_fffiiiE12sh_cons_2_c0[2048];
	// demoted variable
	.shared .align 4 .b8 _ZZ7hyptermPfS_S_S_S_S_S_S_S_S_S_S_S_fffiiiE12sh_cons_3_c0[2048];
	// demoted variable
	.shared .align 4 .b8 _ZZ7hyptermPfS_S_S_S_S_S_S_S_S_S_S_S_fffiiiE12sh_cons_4_c0[2048];
	// demoted variable
	.shared .align 4 .b8 _ZZ7hyptermPfS_S_S_S_S_S_S_S_S_S_S_S_fffiiiE9sh_q_1_c0[2048];
	// demoted variable
	.shared .align 4 .b8 _ZZ7hyptermPfS_S_S_S_S_S_S_S_S_S_S_S_fffiiiE9sh_q_2_c0[2048];
	// demoted variable
	.shared .align 4 .b8 _ZZ7hyptermPfS_S_S_S_S_S_S_S_S_S_S_S_fffiiiE9sh_q_4_c0[2048];
	ld.param.u64 	%rd12, [_Z7hyptermPfS_S_S_S_S_S_S_S_S_S_S_S_fffiii_param_5];
	ld.param.u64 	%rd13, [_Z7hyptermPfS_S_S_S_S_S_S_S_S_S_S_S_fffiii_param_6];
	ld.param.u64 	%rd14, [_Z7hyptermPfS_S_S_S_S_S_S_S_S_S_S_S_fffiii_param_7];
	ld.param.u64 	%rd15, [_Z7hyptermPfS_S_S_S_S_S_S_S_S_S_S_S_fffiii_param_8];
	ld.param.u64 	%rd18, [_Z7hyptermPfS_S_S_S_S_S_S_S_S_S_S_S_fffiii_param_11];
	ld.param.u64 	%rd19, [_Z7hyptermPfS_S_S_S_S_S_S_S_S_S_S_S_fffiii_param_12];
	ld.param.u32 	%r23, [_Z7hyptermPfS_S_S_S_S_S_S_S_S_S_S_S_fffiii_param_17];
	ld.param.u32 	%r24, [_Z7hyptermPfS_S_S_S_S_S_S_S_S_S_S_S_fffiii_param_18];
	cvta.to.global.u64 	%rd1, %rd19;
	cvta.to.global.u64 	%rd2, %rd18;
	cvta.to.global.u64 	%rd3, %rd15;
	cvta.to.global.u64 	%rd4, %rd14;
	cvta.to.global.u64 	%rd5, %rd13;
	cvta.to.global.u64 	%rd6, %rd12;
	mov.u32 	%r25, %ntid.x;
	mov.u32 	%r26, %ctaid.x;
	add.s32 	%r27, %r25, -8;
	mul.lo.s32 	%r1, %r27, %r26;
	mov.u32 	%r2, %tid.x;
	add.s32 	%r3, %r1, %r2;
	mov.u32 	%r28, %ntid.y;
	mov.u32 	%r29, %ctaid.y;
	add.s32 	%r30, %r28, -8;
	mul.lo.s32 	%r31, %r30, %r29;
	mov.u32 	%r4, %tid.y;
	add.s32 	%r5, %r31, %r4;
	add.s32 	%r6, %r31, %r28;
	min.s32 	%r32, %r6, %r23;
	setp.lt.s32 	%p3, %r5, %r32;
	add.s32 	%r33, %r1, %r25;
	min.s32 	%r7, %r33, %r24;
	setp.lt.s32 	%p4, %r3, %r7;
	and.pred  	%p1, %p3, %p4;
	shl.b32 	%r34, %r4, 7;
	mov.u32 	%r35, _ZZ7hyptermPfS_S_S_S_S_S_S_S_S_S_S_S_fffiiiE12sh_cons_1_c0;
	add.s32 	%r36, %r35, %r34;
	shl.b32 	%r37, %r2, 2;
	add.s32 	%r8, %r36, %r37;
	mov.u32 	%r38, _ZZ7hyptermPfS_S_S_S_S_S_S_S_S_S_S_S_fffiiiE12sh_cons_2_c0;
	add.s32 	%r39, %r38, %r34;
	add.s32 	%r9, %r39, %r37;
	mov.u32 	%r40, _ZZ7hyptermPfS_S_S_S_S_S_S_S_S_S_S_S_fffiiiE12sh_cons_3_c0;
	add.s32 	%r41, %r40, %r34;
	add.s32 	%r10, %r41, %r37;
	mov.u32 	%r42, _ZZ7hyptermPfS_S_S_S_S_S_S_S_S_S_S_S_fffiiiE12sh_cons_4_c0;
	add.s32 	%r43, %r42, %r34;
	add.s32 	%r11, %r43, %r37;
	mov.u32 	%r44, _ZZ7hyptermPfS_S_S_S_S_S_S_S_S_S_S_S_fffiiiE9sh_q_4_c0;
	add.s32 	%r45, %r44, %r34;
	add.s32 	%r12, %r45, %r37;
	mov.f32 	%f684, 0f00000000;
	not.pred 	%p5, %p1;
	mov.f32 	%f682, %f684;
	mov.f32 	%f690, %f684;
	mov.f32 	%f696, %f684;
	mov.f32 	%f681, %f684;
	mov.f32 	%f689, %f684;
	mov.f32 	%f695, %f684;
	mov.f32 	%f699, %f684;
	mov.f32 	%f679, %f684;
	mov.f32 	%f688, %f684;
	mov.f32 	%f694, %f684;
	mov.f32 	%f678, %f684;
	mov.f32 	%f687, %f684;
	mov.f32 	%f693, %f684;
	mov.f32 	%f698, %f684;
	mov.f32 	%f676, %f684;
	mov.f32 	%f686, %f684;
	mov.f32 	%f692, %f684;
	mov.f32 	%f675, %f684;
	mov.f32 	%f685, %f684;
	mov.f32 	%f691, %f684;
	mov.f32 	%f697, %f684;
	mov.f32 	%f674, %f684;
	mov.f32 	%f673, %f684;
	mov.f32 	%f672, %f684;
	mov.f32 	%f671, %f684;
	mov.f32 	%f670, %f684;
	mov.f32 	%f669, %f684;
	mov.f32 	%f667, %f684;
	mov.f32 	%f666, %f684;
	mov.f32 	%f665, %f684;
	mov.f32 	%f664, %f684;
	mov.f32 	%f663, %f684;
	mov.f32 	%f662, %f684;
	mov.f32 	%f661, %f684;
	mov.f32 	%f660, %f684;
	mov.f32 	%f658, %f684;
	mov.f32 	%f657, %f684;
	mov.f32 	%f656, %f684;
	mov.f32 	%f655, %f684;
	mov.f32 	%f654, %f684;
	mov.f32 	%f653, %f684;
	mov.f32 	%f652, %f684;
	@%p5 bra 	$L__BB0_2;
	ld.param.u32 	%r120, [_Z7hyptermPfS_S_S_S_S_S_S_S_S_S_S_S_fffiii_param_18];
	ld.param.u32 	%r117, [_Z7hyptermPfS_S_S_S_S_S_S_S_S_S_S_S_fffiii_param_17];
	mad.lo.s32 	%r46, %r120, %r5, %r3;
	mul.wide.s32 	%rd20, %r46, 4;
	add.s64 	%rd21, %rd6, %rd20;
	ld.global.nc.f32 	%f697, [%rd21];
	mul.lo.s32 	%r47, %r120, %r117;
	mul.wide.s32 	%rd22, %r47, 4;
	add.s64 	%rd23, %rd21, %rd22;
	ld.global.nc.f32 	%f691, [%rd23];
	add.s64 	%rd24, %rd23, %rd22;
	ld.global.nc.f32 	%f685, [%rd24];
	add.s64 	%rd25, %rd24, %rd22;
	ld.global.nc.f32 	%f675, [%rd25];
	add.s64 	%rd26, %rd25, %rd22;
	ld.global.nc.f32 	%f158, [%rd26];
	st.shared.f32 	[%r8], %f158;
	add.s64 	%rd27, %rd26, %rd22;
	ld.global.nc.f32 	%f692, [%rd27];
	add.s64 	%rd28, %rd27, %rd22;
	ld.global.nc.f32 	%f686, [%rd28];
	add.s64 	%rd29, %rd28, %rd22;
	ld.global.nc.f32 	%f676, [%rd29];
	add.s64 	%rd30, %rd5, %rd20;
	ld.global.nc.f32 	%f698, [%rd30];
	add.s64 	%rd31, %rd30, %rd22;
	ld.global.nc.f32 	%f693, [%rd31];
	add.s64 	%rd32, %rd31, %rd22;
	ld.global.nc.f32 	%f687, [%rd32];
	add.s64 	%rd33, %rd32, %rd22;
	ld.global.nc.f32 	%f678, [%rd33];
	add.s64 	%rd34, %rd33, %rd22;
	ld.global.nc.f32 	%f159, [%rd34];
	st.shared.f32 	[%r9], %f159;
	add.s64 	%rd35, %rd34, %rd22;
	ld.global.nc.f32 	%f694, [%rd35];
	add.s64 	%rd36, %rd35, %rd22;
	ld.global.nc.f32 	%f688, [%rd36];
	add.s64 	%rd37, %rd36, %rd22;
	ld.global.nc.f32 	%f679, [%rd37];
	add.s64 	%rd38, %rd4, %rd20;
	ld.global.nc.f32 	%f699, [%rd38];
	add.s64 	%rd39, %rd38, %rd22;
	ld.global.nc.f32 	%f695, [%rd39];
	add.s64 	%rd40, %rd39, %rd22;
	ld.global.nc.f32 	%f689, [%rd40];
	add.s64 	%rd41, %rd40, %rd22;
	ld.global.nc.f32 	%f681, [%rd41];
	add.s64 	%rd42, %rd41, %rd22;
	ld.global.nc.f32 	%f160, [%rd42];
	st.shared.f32 	[%r10], %f160;
	add.s64 	%rd43, %rd42, %rd22;
	ld.global.nc.f32 	%f696, [%rd43];
	add.s64 	%rd44, %rd43, %rd22;
	ld.global.nc.f32 	%f690, [%rd44];
	add.s64 	%rd45, %rd44, %rd22;
	ld.global.nc.f32 	%f682, [%rd45];
	add.s64 	%rd46, %rd3, %rd20;
	ld.global.nc.f32 	%f684, [%rd46];
	add.s64 	%rd47, %rd46, %rd22;
	ld.global.nc.f32 	%f674, [%rd47];
	add.s64 	%rd48, %rd47, %rd22;
	ld.global.nc.f32 	%f673, [%rd48];
	add.s64 	%rd49, %rd48, %rd22;
	ld.global.nc.f32 	%f672, [%rd49];
	add.s64 	%rd50, %rd49, %rd22;
	ld.global.nc.f32 	%f161, [%rd50];
	st.shared.f32 	[%r11], %f161;
	add.s64 	%rd51, %rd50, %rd22;
	ld.global.nc.f32 	%f671, [%rd51];
	add.s64 	%rd52, %rd51, %rd22;
	ld.global.nc.f32 	%f670, [%rd52];
	add.s64 	%rd53, %rd52, %rd22;
	ld.global.nc.f32 	%f669, [%rd53];
	add.s64 	%rd54, %rd2, %rd20;
	ld.global.nc.f32 	%f667, [%rd54];
	add.s64 	%rd55, %rd54, %rd22;
	ld.global.nc.f32 	%f666, [%rd55];
	add.s64 	%rd56, %rd55, %rd22;
	ld.global.nc.f32 	%f665, [%rd56];
	add.s64 	%rd57, %rd56, %rd22;
	ld.global.nc.f32 	%f664, [%rd57];
	add.s64 	%rd58, %rd57, %rd22;
	ld.global.nc.f32 	%f663, [%rd58];
	add.s64 	%rd59, %rd58, %rd22;
	ld.global.nc.f32 	%f662, [%rd59];
	add.s64 	%rd60, %rd59, %rd22;
	ld.global.nc.f32 	%f661, [%rd60];
	add.s64 	%rd61, %rd60, %rd22;
	ld.global.nc.f32 	%f660, [%rd61];
	add.s64 	%rd62, %rd1, %rd20;
	ld.global.nc.f32 	%f658, [%rd62];
	add.s64 	%rd63, %rd62, %rd22;
	ld.global.nc.f32 	%f657, [%rd63];
	add.s64 	%rd64, %rd63, %rd22;
	ld.global.nc.f32 	%f656, [%rd64];
	add.s64 	%rd65, %rd64, %rd22;
	ld.global.nc.f32 	%f655, [%rd65];
	add.s64 	%rd66, %rd65, %rd22;
	ld.global.nc.f32 	%f162, [%rd66];
	st.shared.f32 	[%r12], %f162;
	add.s64 	%rd67, %rd66, %rd22;
	ld.global.nc.f32 	%f654, [%rd67];
	add.s64 	%rd68, %rd67, %rd22;
	ld.global.nc.f32 	%f653, [%rd68];
	add.s64 	%rd69, %rd68, %rd22;
	ld.global.nc.f32 	%f652, [%rd69];
$L__BB0_2:
	ld.param.u32 	%r115, [_Z7hyptermPfS_S_S_S_S_S_S_S_S_S_S_S_fffiii_param_16];
	setp.lt.s32 	%p6, %r115, 9;
	@%p6 bra 	$L__BB0_9;
	ld.param.u32 	%r121, [_Z7hyptermPfS_S_S_S_S_S_S_S_S_S_S_S_fffiii_param_18];
	ld.param.u32 	%r118, [_Z7hyptermPfS_S_S_S_S_S_S_S_S_S_S_S_fffiii_param_17];
	ld.param.u32 	%r116, [_Z7hyptermPfS_S_S_S_S_S_S_S_S_S_S_S_fffiii_param_16];
	ld.param.f32 	%f605, [_Z7hyptermPfS_S_S_S_S_S_S_S_S_S_S_S_fffiii_param_13];
	add.s32 	%r48, %r6, -4;
	setp.lt.s32 	%p7, %r48, %r118;
	add.s32 	%r49, %r6, -5;
	add.s32 	%r50, %r118, -1;
	selp.b32 	%r51, %r49, %r50, %p7;
	setp.le.s32 	%p8, %r5, %r51;
	min.u32 	%r52, %r4, %r2;
	setp.gt.u32 	%p9, %r52, 3;
	add.s32 	%r53, %r7, -5;
	setp.le.s32 	%p10, %r3, %r53;
	and.pred  	%p11, %p8, %p10;
	and.pred  	%p2, %p11, %p9;
	neg.f32 	%f87, %f605;
	shl.b32 	%r54, %r118, 2;
	add.s32 	%r55, %r5, %r54;
	mad.lo.s32 	%r56, %r121, %r55, %r2;
	add.s32 	%r125, %r56, %r1;
	neg.s32 	%r124, %r116;
	shl.b32 	%r57, %r118, 3;
	add.s32 	%r58, %r5, %r57;
	mad.lo.s32 	%r59, %r121, %r58, %r2;
	add.s32 	%r123, %r59, %r1;
	mov.f32 	%f705, 0f00000000;
	not.pred 	%p13, %p2;
	mov.f32 	%f704, %f705;
	mov.f32 	%f703, %f705;
	mov.f32 	%f702, %f705;
	mov.f32 	%f701, %f705;
	mov.f32 	%f700, %f705;
$L__BB0_4:
	mov.f32 	%f129, %f695;
	mov.f32 	%f121, %f693;
	mov.f32 	%f113, %f691;
	mov.f32 	%f133, %f690;
	mov.f32 	%f695, %f689;
	mov.f32 	%f125, %f688;
	mov.f32 	%f693, %f687;
	mov.f32 	%f117, %f686;
	mov.f32 	%f691, %f685;
	mov.f32 	%f690, %f682;
	mov.f32 	%f689, %f681;
	mov.f32 	%f688, %f679;
	mov.f32 	%f687, %f678;
	mov.f32 	%f686, %f676;
	mov.f32 	%f685, %f675;
	mov.f32 	%f111, %f674;
	mov.f32 	%f674, %f673;
	mov.f32 	%f673, %f672;
	mov.f32 	%f107, %f670;
	mov.f32 	%f670, %f669;
	mov.f32 	%f103, %f666;
	mov.f32 	%f666, %f665;
	mov.f32 	%f665, %f664;
	mov.f32 	%f664, %f663;
	mov.f32 	%f663, %f662;
	mov.f32 	%f662, %f661;
	mov.f32 	%f661, %f660;
	mov.f32 	%f94, %f657;
	mov.f32 	%f657, %f656;
	mov.f32 	%f656, %f655;
	mov.f32 	%f90, %f653;
	mov.f32 	%f653, %f652;
	@%p5 bra 	$L__BB0_6;
	ld.param.u64 	%rd111, [_Z7hyptermPfS_S_S_S_S_S_S_S_S_S_S_S_fffiii_param_12];
	ld.param.u64 	%rd110, [_Z7hyptermPfS_S_S_S_S_S_S_S_S_S_S_S_fffiii_param_11];
	ld.param.u64 	%rd109, [_Z7hyptermPfS_S_S_S_S_S_S_S_S_S_S_S_fffiii_param_10];
	ld.param.u64 	%rd108, [_Z7hyptermPfS_S_S_S_S_S_S_S_S_S_S_S_fffiii_param_9];
	ld.param.u64 	%rd107, [_Z7hyptermPfS_S_S_S_S_S_S_S_S_S_S_S_fffiii_param_8];
	ld.param.u64 	%rd106, [_Z7hyptermPfS_S_S_S_S_S_S_S_S_S_S_S_fffiii_param_7];
	ld.param.u64 	%rd105, [_Z7hyptermPfS_S_S_S_S_S_S_S_S_S_S_S_fffiii_param_6];
	ld.param.u64 	%rd104, [_Z7hyptermPfS_S_S_S_S_S_S_S_S_S_S_S_fffiii_param_5];
	cvta.to.global.u64 	%rd70, %rd104;
	mul.wide.s32 	%rd71, %r123, 4;
	add.s64 	%rd72, %rd70, %rd71;
	ld.global.nc.f32 	%f702, [%rd72];
	cvta.to.global.u64 	%rd73, %rd105;
	add.s64 	%rd74, %rd73, %rd71;
	ld.global.nc.f32 	%f701, [%rd74];
	cvta.to.global.u64 	%rd75, %rd106;
	add.s64 	%rd76, %rd75, %rd71;
	ld.global.nc.f32 	%f700, [%rd76];
	cvta.to.global.u64 	%rd77, %rd107;
	add.s64 	%rd78, %rd77, %rd71;
	ld.global.nc.f32 	%f703, [%rd78];
	cvta.to.global.u64 	%rd79, %rd108;
	mul.wide.s32 	%rd80, %r125, 4;
	add.s64 	%rd81, %rd79, %rd80;
	ld.global.nc.f32 	%f164, [%rd81];
	mov.u32 	%r60, %tid.y;
	shl.b32 	%r61, %r60, 7;
	mov.u32 	%r62, _ZZ7hyptermPfS_S_S_S_S_S_S_S_S_S_S_S_fffiiiE9sh_q_1_c0;
	add.s32 	%r63, %r62, %r61;
	mov.u32 	%r64, %tid.x;
	shl.b32 	%r65, %r64, 2;
	add.s32 	%r66, %r63, %r65;
	st.shared.f32 	[%r66], %f164;
	cvta.to.global.u64 	%rd82, %rd109;
	add.s64 	%rd83, %rd82, %rd80;
	ld.global.nc.f32 	%f165, [%rd83];
	mov.u32 	%r67, _ZZ7hyptermPfS_S_S_S_S_S_S_S_S_S_S_S_fffiiiE9sh_q_2_c0;
	add.s32 	%r68, %r67, %r61;
	add.s32 	%r69, %r68, %r65;
	st.shared.f32 	[%r69], %f165;
	cvta.to.global.u64 	%rd84, %rd110;
	add.s64 	%rd85, %rd84, %rd71;
	ld.global.nc.f32 	%f704, [%rd85];
	cvta.to.global.u64 	%rd86, %rd111;
	add.s64 	%rd87, %rd86, %rd71;
	ld.global.nc.f32 	%f705, [%rd87];
$L__BB0_6:
	bar.sync 	0;
	@%p13 bra 	$L__BB0_8;
	ld.param.f32 	%f607, [_Z7hyptermPfS_S_S_S_S_S_S_S_S_S_S_S_fffiii_param_15];
	ld.param.f32 	%f606, [_Z7hyptermPfS_S_S_S_S_S_S_S_S_S_S_S_fffiii_param_14];
	ld.param.u64 	%rd103, [_Z7hyptermPfS_S_S_S_S_S_S_S_S_S_S_S_fffiii_param_4];
	ld.param.u64 	%rd102, [_Z7hyptermPfS_S_S_S_S_S_S_S_S_S_S_S_fffiii_param_3];
	ld.param.u64 	%rd101, [_Z7hyptermPfS_S_S_S_S_S_S_S_S_S_S_S_fffiii_param_2];
	ld.param.u64 	%rd100, [_Z7hyptermPfS_S_S_S_S_S_S_S_S_S_S_S_fffiii_param_1];
	ld.param.u64 	%rd99, [_Z7hyptermPfS_S_S_S_S_S_S_S_S_S_S_S_fffiii_param_0];
	mov.u32 	%r70, %tid.y;
	shl.b32 	%r71, %r70, 7;
	mov.u32 	%r72, _ZZ7hyptermPfS_S_S_S_S_S_S_S_S_S_S_S_fffiiiE12sh_cons_1_c0;
	add.s32 	%r73, %r72, %r71;
	mov.u32 	%r74, %tid.x;
	shl.b32 	%r75, %r74, 2;
	add.s32 	%r76, %r73, %r75;
	ld.shared.f32 	%f166, [%r76+4];
	ld.shared.f32 	%f167, [%r76+-4];
	sub.f32 	%f168, %f166, %f167;
	mul.f32 	%f169, %f168, 0f3F4CCCCD;
	ld.shared.f32 	%f170, [%r76+8];
	ld.shared.f32 	%f171, [%r76+-8];
	sub.f32 	%f172, %f170, %f171;
	mul.f32 	%f173, %f172, 0f3E4CCCCD;
	sub.f32 	%f174, %f169, %f173;
	ld.shared.f32 	%f175, [%r76+12];
	ld.shared.f32 	%f176, [%r76+-12];
	sub.f32 	%f177, %f175, %f176;
	fma.rn.f32 	%f178, %f177, 0f3D1BA5E3, %f174;
	ld.shared.f32 	%f179, [%r76+16];
	ld.shared.f32 	%f180, [%r76+-16];
	sub.f32 	%f181, %f179, %f180;
	mul.f32 	%f182, %f181, 0f3B656042;
	sub.f32 	%f183, %f178, %f182;
	mul.f32 	%f184, %f183, %f87;
	mov.u32 	%r77, _ZZ7hyptermPfS_S_S_S_S_S_S_S_S_S_S_S_fffiiiE12sh_cons_2_c0;
	add.s32 	%r78, %r77, %r71;
	add.s32 	%r79, %r78, %r75;
	ld.shared.f32 	%f185, [%r79+128];
	ld.shared.f32 	%f186, [%r79+-128];
	sub.f32 	%f187, %f185, %f186;
	mul.f32 	%f188, %f187, 0f3F4CCCCD;
	ld.shared.f32 	%f189, [%r79+256];
	ld.shared.f32 	%f190, [%r79+-256];
	sub.f32 	%f191, %f189, %f190;
	mul.f32 	%f192, %f191, 0f3E4CCCCD;
	sub.f32 	%f193, %f188, %f192;
	ld.shared.f32 	%f194, [%r79+384];
	ld.shared.f32 	%f195, [%r79+-384];
	sub.f32 	%f196, %f194, %f195;
	fma.rn.f32 	%f197, %f196, 0f3D1BA5E3, %f193;
	ld.shared.f32 	%f198, [%r79+512];
	ld.shared.f32 	%f199, [%r79+-512];
	sub.f32 	%f200, %f198, %f199;
	mul.f32 	%f201, %f200, 0f3B656042;
	sub.f32 	%f202, %f197, %f201;
	mul.f32 	%f203, %f606, %f202;
	sub.f32 	%f204, %f184, %f203;
	sub.f32 	%f205, %f696, %f689;
	mul.f32 	%f206, %f205, 0f3F4CCCCD;
	sub.f32 	%f207, %f133, %f695;
	mul.f32 	%f208, %f207, 0f3E4CCCCD;
	sub.f32 	%f209, %f206, %f208;
	sub.f32 	%f210, %f690, %f129;
	fma.rn.f32 	%f211, %f210, 0f3D1BA5E3, %f209;
	sub.f32 	%f212, %f700, %f699;
	mul.f32 	%f213, %f212, 0f3B656042;
	sub.f32 	%f214, %f211, %f213;
	mul.f32 	%f215, %f607, %f214;
	sub.f32 	%f216, %f204, %f215;
	cvta.to.global.u64 	%rd88, %rd99;
	mul.wide.s32 	%rd89, %r125, 4;
	add.s64 	%rd90, %rd88, %rd89;
	st.global.f32 	[%rd90], %f216;
	mov.u32 	%r80, _ZZ7hyptermPfS_S_S_S_S_S_S_S_S_S_S_S_fffiiiE9sh_q_1_c0;
	add.s32 	%r81, %r80, %r71;
	add.s32 	%r82, %r81, %r75;
	ld.shared.f32 	%f217, [%r82+4];
	mul.f32 	%f218, %f166, %f217;
	ld.shared.f32 	%f219, [%r82+-4];
	mul.f32 	%f220, %f167, %f219;
	sub.f32 	%f221, %f218, %f220;
	mov.u32 	%r83, _ZZ7hyptermPfS_S_S_S_S_S_S_S_S_S_S_S_fffiiiE9sh_q_4_c0;
	add.s32 	%r84, %r83, %r71;
	add.s32 	%r85, %r84, %r75;
	ld.shared.f32 	%f222, [%r85+4];
	ld.shared.f32 	%f223, [%r85+-4];
	sub.f32 	%f224, %f222, %f223;
	add.f32 	%f225, %f221, %f224;
	mul.f32 	%f226, %f225, 0f3F4CCCCD;
	ld.shared.f32 	%f227, [%r82+8];
	mul.f32 	%f228, %f170, %f227;
	ld.shared.f32 	%f229, [%r82+-8];
	mul.f32 	%f230, %f171, %f229;
	sub.f32 	%f231, %f228, %f230;
	ld.shared.f32 	%f232, [%r85+8];
	ld.shared.f32 	%f233, [%r85+-8];
	sub.f32 	%f234, %f232, %f233;
	add.f32 	%f235, %f231, %f234;
	mul.f32 	%f236, %f235, 0f3E4CCCCD;
	sub.f32 	%f237, %f226, %f236;
	ld.shared.f32 	%f238, [%r82+12];
	mul.f32 	%f239, %f175, %f238;
	ld.shared.f32 	%f240, [%r82+-12];
	mul.f32 	%f241, %f176, %f240;
	sub.f32 	%f242, %f239, %f241;
	ld.shared.f32 	%f243, [%r85+12];
	ld.shared.f32 	%f244, [%r85+-12];
	sub.f32 	%f245, %f243, %f244;
	add.f32 	%f246, %f242, %f245;
	fma.rn.f32 	%f247, %f246, 0f3D1BA5E3, %f237;
	ld.shared.f32 	%f248, [%r82+16];
	mul.f32 	%f249, %f179, %f248;
	ld.shared.f32 	%f250, [%r82+-16];
	mul.f32 	%f251, %f180, %f250;
	sub.f32 	%f252, %f249, %f251;
	ld.shared.f32 	%f253, [%r85+16];
	ld.shared.f32 	%f254, [%r85+-16];
	sub.f32 	%f255, %f253, %f254;
	add.f32 	%f256, %f252, %f255;
	mul.f32 	%f257, %f256, 0f3B656042;
	sub.f32 	%f258, %f247, %f257;
	mul.f32 	%f259, %f258, %f87;
	ld.shared.f32 	%f260, [%r76+128];
	mov.u32 	%r86, _ZZ7hyptermPfS_S_S_S_S_S_S_S_S_S_S_S_fffiiiE9sh_q_2_c0;
	add.s32 	%r87, %r86, %r71;
	add.s32 	%r88, %r87, %r75;
	ld.shared.f32 	%f261, [%r88+128];
	mul.f32 	%f262, %f260, %f261;
	ld.shared.f32 	%f263, [%r76+-128];
	ld.shared.f32 	%f264, [%r88+-128];
	mul.f32 	%f265, %f263, %f264;
	sub.f32 	%f266, %f262, %f265;
	mul.f32 	%f267, %f266, 0f3F4CCCCD;
	ld.shared.f32 	%f268, [%r76+256];
	ld.shared.f32 	%f269, [%r88+256];
	mul.f32 	%f270, %f268, %f269;
	ld.shared.f32 	%f271, [%r76+-256];
	ld.shared.f32 	%f272, [%r88+-256];
	mul.f32 	%f273, %f271, %f272;
	sub.f32 	%f274, %f270, %f273;
	mul.f32 	%f275, %f274, 0f3E4CCCCD;
	sub.f32 	%f276, %f267, %f275;
	ld.shared.f32 	%f277, [%r76+384];
	ld.shared.f32 	%f278, [%r88+384];
	mul.f32 	%f279, %f277, %f278;
	ld.shared.f32 	%f280, [%r76+-384];
	ld.shared.f32 	%f281, [%r88+-384];
	mul.f32 	%f282, %f280, %f281;
	sub.f32 	%f283, %f279, %f282;
	fma.rn.f32 	%f284, %f283, 0f3D1BA5E3, %f276;
	ld.shared.f32 	%f285, [%r76+512];
	ld.shared.f32 	%f286, [%r88+512];
	mul.f32 	%f287, %f285, %f286;
	ld.shared.f32 	%f288, [%r76+-512];
	ld.shared.f32 	%f289, [%r88+-512];
	mul.f32 	%f290, %f288, %f289;
	sub.f32 	%f291, %f287, %f290;
	mul.f32 	%f292, %f291, 0f3B656042;
	sub.f32 	%f293, %f284, %f292;
	mul.f32 	%f294, %f606, %f293;
	sub.f32 	%f295, %f259, %f294;
	mul.f32 	%f296, %f692, %f663;
	mul.f32 	%f297, %f685, %f665;
	sub.f32 	%f298, %f296, %f297;
	mul.f32 	%f299, %f298, 0f3F4CCCCD;
	mul.f32 	%f300, %f117, %f662;
	mul.f32 	%f301, %f691, %f666;
	sub.f32 	%f302, %f300, %f301;
	mul.f32 	%f303, %f302, 0f3E4CCCCD;
	sub.f32 	%f304, %f299, %f303;
	mul.f32 	%f305, %f686, %f661;
	mul.f32 	%f306, %f113, %f103;
	sub.f32 	%f307, %f305, %f306;
	fma.rn.f32 	%f308, %f307, 0f3D1BA5E3, %f304;
	mul.f32 	%f309, %f702, %f704;
	mul.f32 	%f310, %f697, %f667;
	sub.f32 	%f311, %f309, %f310;
	mul.f32 	%f312, %f311, 0f3B656042;
	sub.f32 	%f313, %f308, %f312;
	mul.f32 	%f314, %f607, %f313;
	sub.f32 	%f315, %f295, %f314;
	cvta.to.global.u64 	%rd91, %rd100;
	add.s64 	%rd92, %rd91, %rd89;
	st.global.f32 	[%rd92], %f315;
	ld.shared.f32 	%f316, [%r79+4];
	mul.f32 	%f317, %f316, %f217;
	ld.shared.f32 	%f318, [%r79+-4];
	mul.f32 	%f319, %f318, %f219;
	sub.f32 	%f320, %f317, %f319;
	mul.f32 	%f321, %f320, 0f3F4CCCCD;
	ld.shared.f32 	%f322, [%r79+8];
	mul.f32 	%f323, %f322, %f227;
	ld.shared.f32 	%f324, [%r79+-8];
	mul.f32 	%f325, %f324, %f229;
	sub.f32 	%f326, %f323, %f325;
	mul.f32 	%f327, %f326, 0f3E4CCCCD;
	sub.f32 	%f328, %f321, %f327;
	ld.shared.f32 	%f329, [%r79+12];
	mul.f32 	%f330, %f329, %f238;
	ld.shared.f32 	%f331, [%r79+-12];
	mul.f32 	%f332, %f331, %f240;
	sub.f32 	%f333, %f330, %f332;
	fma.rn.f32 	%f334, %f333, 0f3D1BA5E3, %f328;
	ld.shared.f32 	%f335, [%r79+16];
	mul.f32 	%f336, %f335, %f248;
	ld.shared.f32 	%f337, [%r79+-16];
	mul.f32 	%f338, %f337, %f250;
	sub.f32 	%f339, %f336, %f338;
	mul.f32 	%f340, %f339, 0f3B656042;
	sub.f32 	%f341, %f334, %f340;
	mul.f32 	%f342, %f341, %f87;
	mul.f32 	%f343, %f185, %f261;
	mul.f32 	%f344, %f186, %f264;
	sub.f32 	%f345, %f343, %f344;
	ld.shared.f32 	%f346, [%r85+128];
	ld.shared.f32 	%f347, [%r85+-128];
	sub.f32 	%f348, %f346, %f347;
	add.f32 	%f349, %f345, %f348;
	mul.f32 	%f350, %f349, 0f3F4CCCCD;
	mul.f32 	%f351, %f189, %f269;
	mul.f32 	%f352, %f190, %f272;
	sub.f32 	%f353, %f351, %f352;
	ld.shared.f32 	%f354, [%r85+256];
	ld.shared.f32 	%f355, [%r85+-256];
	sub.f32 	%f356, %f354, %f355;
	add.f32 	%f357, %f353, %f356;
	mul.f32 	%f358, %f357, 0f3E4CCCCD;
	sub.f32 	%f359, %f350, %f358;
	mul.f32 	%f360, %f194, %f278;
	mul.f32 	%f361, %f195, %f281;
	sub.f32 	%f362, %f360, %f361;
	ld.shared.f32 	%f363, [%r85+384];
	ld.shared.f32 	%f364, [%r85+-384];
	sub.f32 	%f365, %f363, %f364;
	add.f32 	%f366, %f362, %f365;
	fma.rn.f32 	%f367, %f366, 0f3D1BA5E3, %f359;
	mul.f32 	%f368, %f198, %f286;
	mul.f32 	%f369, %f199, %f289;
	sub.f32 	%f370, %f368, %f369;
	ld.shared.f32 	%f371, [%r85+512];
	ld.shared.f32 	%f372, [%r85+-512];
	sub.f32 	%f373, %f371, %f372;
	add.f32 	%f374, %f370, %f373;
	mul.f32 	%f375, %f374, 0f3B656042;
	sub.f32 	%f376, %f367, %f375;
	mul.f32 	%f377, %f606, %f376;
	sub.f32 	%f378, %f342, %f377;
	mul.f32 	%f379, %f694, %f663;
	mul.f32 	%f380, %f687, %f665;
	sub.f32 	%f381, %f379, %f380;
	mul.f32 	%f382, %f381, 0f3F4CCCCD;
	mul.f32 	%f383, %f125, %f662;
	mul.f32 	%f384, %f693, %f666;
	sub.f32 	%f385, %f383, %f384;
	mul.f32 	%f386, %f385, 0f3E4CCCCD;
	sub.f32 	%f387, %f382, %f386;
	mul.f32 	%f388, %f688, %f661;
	mul.f32 	%f389, %f121, %f103;
	sub.f32 	%f390, %f388, %f389;
	fma.rn.f32 	%f391, %f390, 0f3D1BA5E3, %f387;
	mul.f32 	%f392, %f701, %f704;
	mul.f32 	%f393, %f698, %f667;
	sub.f32 	%f394, %f392, %f393;
	mul.f32 	%f395, %f394, 0f3B656042;
	sub.f32 	%f396, %f391, %f395;
	mul.f32 	%f397, %f607, %f396;
	sub.f32 	%f398, %f378, %f397;
	cvta.to.global.u64 	%rd93, %rd101;
	add.s64 	%rd94, %rd93, %rd89;
	st.global.f32 	[%rd94], %f398;
	mov.u32 	%r89, _ZZ7hyptermPfS_S_S_S_S_S_S_S_S_S_S_S_fffiiiE12sh_cons_3_c0;
	add.s32 	%r90, %r89, %r71;
	add.s32 	%r91, %r90, %r75;
	ld.shared.f32 	%f399, [%r91+4];
	mul.f32 	%f400, %f399, %f217;
	ld.shared.f32 	%f401, [%r91+-4];
	mul.f32 	%f402, %f401, %f219;
	sub.f32 	%f403, %f400, %f402;
	mul.f32 	%f404, %f403, 0f3F4CCCCD;
	ld.shared.f32 	%f405, [%r91+8];
	mul.f32 	%f406, %f405, %f227;
	ld.shared.f32 	%f407, [%r91+-8];
	mul.f32 	%f408, %f407, %f229;
	sub.f32 	%f409, %f406, %f408;
	mul.f32 	%f410, %f409, 0f3E4CCCCD;
	sub.f32 	%f411, %f404, %f410;
	ld.shared.f32 	%f412, [%r91+12];
	mul.f32 	%f413, %f412, %f238;
	ld.shared.f32 	%f414, [%r91+-12];
	mul.f32 	%f415, %f414, %f240;
	sub.f32 	%f416, %f413, %f415;
	fma.rn.f32 	%f417, %f416, 0f3D1BA5E3, %f411;
	ld.shared.f32 	%f418, [%r91+16];
	mul.f32 	%f419, %f418, %f248;
	ld.shared.f32 	%f420, [%r91+-16];
	mul.f32 	%f421, %f420, %f250;
	sub.f32 	%f422, %f419, %f421;
	mul.f32 	%f423, %f422, 0f3B656042;
	sub.f32 	%f424, %f417, %f423;
	mul.f32 	%f425, %f424, %f87;
	ld.shared.f32 	%f426, [%r91+128];
	mul.f32 	%f427, %f426, %f261;
	ld.shared.f32 	%f428, [%r91+-128];
	mul.f32 	%f429, %f428, %f264;
	sub.f32 	%f430, %f427, %f429;
	mul.f32 	%f431, %f430, 0f3F4CCCCD;
	ld.shared.f32 	%f432, [%r91+256];
	mul.f32 	%f433, %f432, %f269;
	ld.shared.f32 	%f434, [%r91+-256];
	mul.f32 	%f435, %f434, %f272;
	sub.f32 	%f436, %f433, %f435;
	mul.f32 	%f437, %f436, 0f3E4CCCCD;
	sub.f32 	%f438, %f431, %f437;
	ld.shared.f32 	%f439, [%r91+384];
	mul.f32 	%f440, %f439, %f278;
	ld.shared.f32 	%f441, [%r91+-384];
	mul.f32 	%f442, %f441, %f281;
	sub.f32 	%f443, %f440, %f442;
	fma.rn.f32 	%f444, %f443, 0f3D1BA5E3, %f438;
	ld.shared.f32 	%f445, [%r91+512];
	mul.f32 	%f446, %f445, %f286;
	ld.shared.f32 	%f447, [%r91+-512];
	mul.f32 	%f448, %f447, %f289;
	sub.f32 	%f449, %f446, %f448;
	mul.f32 	%f450, %f449, 0f3B656042;
	sub.f32 	%f451, %f444, %f450;
	mul.f32 	%f452, %f606, %f451;
	sub.f32 	%f453, %f425, %f452;
	mul.f32 	%f454, %f696, %f663;
	mul.f32 	%f455, %f689, %f665;
	sub.f32 	%f456, %f454, %f455;
	sub.f32 	%f457, %f654, %f656;
	add.f32 	%f458, %f456, %f457;
	mul.f32 	%f459, %f458, 0f3F4CCCCD;
	mul.f32 	%f460, %f133, %f662;
	mul.f32 	%f461, %f695, %f666;
	sub.f32 	%f462, %f460, %f461;
	sub.f32 	%f463, %f90, %f657;
	add.f32 	%f464, %f462, %f463;
	mul.f32 	%f465, %f464, 0f3E4CCCCD;
	sub.f32 	%f466, %f459, %f465;
	mul.f32 	%f467, %f690, %f661;
	mul.f32 	%f468, %f129, %f103;
	sub.f32 	%f469, %f467, %f468;
	sub.f32 	%f470, %f653, %f94;
	add.f32 	%f471, %f469, %f470;
	fma.rn.f32 	%f472, %f471, 0f3D1BA5E3, %f466;
	mul.f32 	%f473, %f700, %f704;
	mul.f32 	%f474, %f699, %f667;
	sub.f32 	%f475, %f473, %f474;
	sub.f32 	%f476, %f705, %f658;
	add.f32 	%f477, %f475, %f476;
	mul.f32 	%f478, %f477, 0f3B656042;
	sub.f32 	%f479, %f472, %f478;
	mul.f32 	%f480, %f607, %f479;
	sub.f32 	%f481, %f453, %f480;
	cvta.to.global.u64 	%rd95, %rd102;
	add.s64 	%rd96, %rd95, %rd89;
	st.global.f32 	[%rd96], %f481;
	mov.u32 	%r92, _ZZ7hyptermPfS_S_S_S_S_S_S_S_S_S_S_S_fffiiiE12sh_cons_4_c0;
	add.s32 	%r93, %r92, %r71;
	add.s32 	%r94, %r93, %r75;
	ld.shared.f32 	%f482, [%r94+4];
	mul.f32 	%f483, %f482, %f217;
	ld.shared.f32 	%f484, [%r94+-4];
	mul.f32 	%f485, %f484, %f219;
	sub.f32 	%f486, %f483, %f485;
	mul.f32 	%f487, %f222, %f217;
	mul.f32 	%f488, %f223, %f219;
	sub.f32 	%f489, %f487, %f488;
	add.f32 	%f490, %f486, %f489;
	mul.f32 	%f491, %f490, 0f3F4CCCCD;
	ld.shared.f32 	%f492, [%r94+8];
	mul.f32 	%f493, %f492, %f227;
	ld.shared.f32 	%f494, [%r94+-8];
	mul.f32 	%f495, %f494, %f229;
	sub.f32 	%f496, %f493, %f495;
	mul.f32 	%f497, %f232, %f227;
	mul.f32 	%f498, %f233, %f229;
	sub.f32 	%f499, %f497, %f498;
	add.f32 	%f500, %f496, %f499;
	mul.f32 	%f501, %f500, 0f3E4CCCCD;
	sub.f32 	%f502, %f491, %f501;
	ld.shared.f32 	%f503, [%r94+12];
	mul.f32 	%f504, %f503, %f238;
	ld.shared.f32 	%f505, [%r94+-12];
	mul.f32 	%f506, %f505, %f240;
	sub.f32 	%f507, %f504, %f506;
	mul.f32 	%f508, %f243, %f238;
	mul.f32 	%f509, %f244, %f240;
	sub.f32 	%f510, %f508, %f509;
	add.f32 	%f511, %f507, %f510;
	fma.rn.f32 	%f512, %f511, 0f3D1BA5E3, %f502;
	ld.shared.f32 	%f513, [%r94+16];
	mul.f32 	%f514, %f513, %f248;
	ld.shared.f32 	%f515, [%r94+-16];
	mul.f32 	%f516, %f515, %f250;
	sub.f32 	%f517, %f514, %f516;
	mul.f32 	%f518, %f253, %f248;
	mul.f32 	%f519, %f254, %f250;
	sub.f32 	%f520, %f518, %f519;
	add.f32 	%f521, %f517, %f520;
	mul.f32 	%f522, %f521, 0f3B656042;
	sub.f32 	%f523, %f512, %f522;
	mul.f32 	%f524, %f523, %f87;
	ld.shared.f32 	%f525, [%r94+128];
	mul.f32 	%f526, %f525, %f261;
	ld.shared.f32 	%f527, [%r94+-128];
	mul.f32 	%f528, %f527, %f264;
	sub.f32 	%f529, %f526, %f528;
	mul.f32 	%f530, %f346, %f261;
	mul.f32 	%f531, %f347, %f264;
	sub.f32 	%f532, %f530, %f531;
	add.f32 	%f533, %f529, %f532;
	mul.f32 	%f534, %f533, 0f3F4CCCCD;
	ld.shared.f32 	%f535, [%r94+256];
	mul.f32 	%f536, %f535, %f269;
	ld.shared.f32 	%f537, [%r94+-256];
	mul.f32 	%f538, %f537, %f272;
	sub.f32 	%f539, %f536, %f538;
	mul.f32 	%f540, %f354, %f269;
	mul.f32 	%f541, %f355, %f272;
	sub.f32 	%f542, %f540, %f541;
	add.f32 	%f543, %f539, %f542;
	mul.f32 	%f544, %f543, 0f3E4CCCCD;
	sub.f32 	%f545, %f534, %f544;
	ld.shared.f32 	%f546, [%r94+384];
	mul.f32 	%f547, %f546, %f278;
	ld.shared.f32 	%f548, [%r94+-384];
	mul.f32 	%f549, %f548, %f281;
	sub.f32 	%f550, %f547, %f549;
	mul.f32 	%f551, %f363, %f278;
	mul.f32 	%f552, %f364, %f281;
	sub.f32 	%f553, %f551, %f552;
	add.f32 	%f554, %f550, %f553;
	fma.rn.f32 	%f555, %f554, 0f3D1BA5E3, %f545;
	ld.shared.f32 	%f556, [%r94+512];
	mul.f32 	%f557, %f556, %f286;
	ld.shared.f32 	%f558, [%r94+-512];
	mul.f32 	%f559, %f558, %f289;
	sub.f32 	%f560, %f557, %f559;
	mul.f32 	%f561, %f371, %f286;
	mul.f32 	%f562, %f372, %f289;
	sub.f32 	%f563, %f561, %f562;
	add.f32 	%f564, %f560, %f563;
	mul.f32 	%f565, %f564, 0f3B656042;
	sub.f32 	%f566, %f555, %f565;
	mul.f32 	%f567, %f606, %f566;
	sub.f32 	%f568, %f524, %f567;
	mul.f32 	%f569, %f671, %f663;
	mul.f32 	%f570, %f673, %f665;
	sub.f32 	%f571, %f569, %f570;
	mul.f32 	%f572, %f663, %f654;
	mul.f32 	%f573, %f665, %f656;
	sub.f32 	%f574, %f572, %f573;
	add.f32 	%f575, %f571, %f574;
	mul.f32 	%f576, %f575, 0f3F4CCCCD;
	mul.f32 	%f577, %f107, %f662;
	mul.f32 	%f578, %f674, %f666;
	sub.f32 	%f579, %f577, %f578;
	mul.f32 	%f580, %f662, %f90;
	mul.f32 	%f581, %f666, %f657;
	sub.f32 	%f582, %f580, %f581;
	add.f32 	%f583, %f579, %f582;
	mul.f32 	%f584, %f583, 0f3E4CCCCD;
	sub.f32 	%f585, %f576, %f584;
	mul.f32 	%f586, %f670, %f661;
	mul.f32 	%f587, %f111, %f103;
	sub.f32 	%f588, %f586, %f587;
	mul.f32 	%f589, %f661, %f653;
	mul.f32 	%f590, %f103, %f94;
	sub.f32 	%f591, %f589, %f590;
	add.f32 	%f592, %f588, %f591;
	fma.rn.f32 	%f593, %f592, 0f3D1BA5E3, %f585;
	mul.f32 	%f594, %f703, %f704;
	mul.f32 	%f595, %f684, %f667;
	sub.f32 	%f596, %f594, %f595;
	mul.f32 	%f597, %f704, %f705;
	mul.f32 	%f598, %f667, %f658;
	sub.f32 	%f599, %f597, %f598;
	add.f32 	%f600, %f596, %f599;
	mul.f32 	%f601, %f600, 0f3B656042;
	sub.f32 	%f602, %f593, %f601;
	mul.f32 	%f603, %f607, %f602;
	sub.f32 	%f604, %f568, %f603;
	cvta.to.global.u64 	%rd97, %rd103;
	add.s64 	%rd98, %rd97, %rd89;
	st.global.f32 	[%rd98], %f604;
$L__BB0_8:
	ld.param.u32 	%r122, [_Z7hyptermPfS_S_S_S_S_S_S_S_S_S_S_S_fffiii_param_18];
	ld.param.u32 	%r119, [_Z7hyptermPfS_S_S_S_S_S_S_S_S_S_S_S_fffiii_param_17];
	bar.sync 	0;
	mov.u32 	%r95, %tid.y;
	shl.b32 	%r96, %r95, 7;
	mov.u32 	%r97, _ZZ7hyptermPfS_S_S_S_S_S_S_S_S_S_S_S_fffiiiE12sh_cons_1_c0;
	add.s32 	%r98, %r97, %r96;
	mov.u32 	%r99, %tid.x;
	shl.b32 	%r100, %r99, 2;
	add.s32 	%r101, %r98, %r100;
	ld.shared.f32 	%f675, [%r101];
	st.shared.f32 	[%r101], %f692;
	mov.u32 	%r102, _ZZ7hyptermPfS_S_S_S_S_S_S_S_S_S_S_S_fffiiiE12sh_cons_2_c0;
	add.s32 	%r103, %r102, %r96;
	add.s32 	%r104, %r103, %r100;
	ld.shared.f32 	%f678, [%r104];
	st.shared.f32 	[%r104], %f694;
	mov.u32 	%r105, _ZZ7hyptermPfS_S_S_S_S_S_S_S_S_S_S_S_fffiiiE12sh_cons_3_c0;
	add.s32 	%r106, %r105, %r96;
	add.s32 	%r107, %r106, %r100;
	ld.shared.f32 	%f681, [%r107];
	st.shared.f32 	[%r107], %f696;
	mov.u32 	%r108, _ZZ7hyptermPfS_S_S_S_S_S_S_S_S_S_S_S_fffiiiE12sh_cons_4_c0;
	add.s32 	%r109, %r108, %r96;
	add.s32 	%r110, %r109, %r100;
	ld.shared.f32 	%f672, [%r110];
	st.shared.f32 	[%r110], %f671;
	mov.u32 	%r111, _ZZ7hyptermPfS_S_S_S_S_S_S_S_S_S_S_S_fffiiiE9sh_q_4_c0;
	add.s32 	%r112, %r111, %r96;
	add.s32 	%r113, %r112, %r100;
	ld.shared.f32 	%f655, [%r113];
	st.shared.f32 	[%r113], %f654;
	mul.lo.s32 	%r114, %r122, %r119;
	add.s32 	%r125, %r125, %r114;
	add.s32 	%r124, %r124, 1;
	add.s32 	%r123, %r123, %r114;
	setp.ne.s32 	%p14, %r124, -8;
	mov.f32 	%f652, %f705;
	mov.f32 	%f654, %f90;
	mov.f32 	%f658, %f94;
	mov.f32 	%f660, %f704;
	mov.f32 	%f667, %f103;
	mov.f32 	%f669, %f703;
	mov.f32 	%f671, %f107;
	mov.f32 	%f676, %f702;
	mov.f32 	%f679, %f701;
	mov.f32 	%f682, %f700;
	mov.f32 	%f684, %f111;
	mov.f32 	%f692, %f117;
	mov.f32 	%f694, %f125;
	mov.f32 	%f696, %f133;
	mov.f32 	%f697, %f113;
	mov.f32 	%f698, %f121;
	mov.f32 	%f699, %f129;
	@%p14 bra 	$L__BB0_4;
$L__BB0_9:
	ret;

}


// ===== COMPILED SASS (sm_100) =====

	.target	sm_100

	.elftype	@"ET_EXEC"


//--------------------- .note.nv.tkinfo           --------------------------
	.section	.note.nv.tkinfo,"",@"SHT_NOTE"
	.sectionflags	@"SHF_NOTE_NV_TKINFO"
	.tkinfo
        /*0018*/ 	.word	0x00000002
        /*0030*/ 	.string	""
        /*0030*/ 	.string	"ptxas"
        /*0030*/ 	.string	"Cuda compilation tools, release 13.0, V13.0.88"
        /*0030*/ 	.string	"Build cuda_13.0.r13.0/compiler.36424714_0"
        /*0030*/ 	.string	"-arch sm_100 -m 64 "



//--------------------- .note.nv.cuinfo           --------------------------
	.section	.note.nv.cuinfo,"",@"SHT_NOTE"
	.sectionflags	@"SHF_NOTE_NV_CUINFO"
        /*0018*/ 	.short	0x0002
        /*001a*/ 	.short	0x0064
        /*001c*/ 	.short	0x0082
	.zero		2


//--------------------- .nv.info                  --------------------------
	.section	.nv.info,"",@"SHT_CUDA_INFO"
	.align	4


	//----- nvinfo : EIATTR_REGCOUNT
	.align		4
        /*0000*/ 	.byte	0x04, 0x2f
        /*0002*/ 	.short	(.L_1 - .L_0)
	.align		4
.L_0:
        /*0004*/ 	.word	index@(_Z7hyptermPfS_S_S_S_S_S_S_S_S_S_S_S_fffiii)
        /*0008*/ 	.word	0x00000060


	//----- nvinfo : EIATTR_FRAME_SIZE
	.align		4
.L_1:
        /*000c*/ 	.byte	0x04, 0x11
        /*000e*/ 	.short	(.L_3 - .L_2)
	.align		4
.L_2:
        /*0010*/ 	.word	index@(_Z7hyptermPfS_S_S_S_S_S_S_S_S_S_S_S_fffiii)
        /*0014*/ 	.word	0x00000000


	//----- nvinfo : EIATTR_MIN_STACK_SIZE
	.align		4
.L_3:
        /*0018*/ 	.byte	0x04, 0x12
        /*001a*/ 	.short	(.L_5 - .L_4)
	.align		4
.L_4:
        /*001c*/ 	.word	index@(_Z7hyptermPfS_S_S_S_S_S_S_S_S_S_S_S_fffiii)
        /*0020*/ 	.word	0x00000000
.L_5:


//--------------------- .nv.compat                --------------------------
	.section	.nv.compat,"",@"SHT_CUDA_COMPAT_INFO"
	.align	4
        /*0000*/ 	.byte	0x02, 0x09, 0x00, 0x00, 0x02, 0x02, 0x01, 0x00, 0x02, 0x05, 0x05, 0x00, 0x03, 0x07, 0x01, 0x01
        /*0010*/ 	.byte	0x02, 0x03, 0x00, 0x00, 0x02, 0x06, 0x01, 0x00, 0x04, 0x0b, 0x08, 0x00, 0x09, 0x00, 0x00, 0x00
        /*0020*/ 	.byte	0x00, 0x00, 0x00, 0x00


//--------------------- .nv.info._Z7hyptermPfS_S_S_S_S_S_S_S_S_S_S_S_fffiii --------------------------
	.section	.nv.info._Z7hyptermPfS_S_S_S_S_S_S_S_S_S_S_S_fffiii,"",@"SHT_CUDA_INFO"
	.sectionflags	@""
	.align	4


	//----- nvinfo : EIATTR_CUDA_API_VERSION
	.align		4
        /*0000*/ 	.byte	0x04, 0x37
        /*0002*/ 	.short	(.L_7 - .L_6)
.L_6:
        /*0004*/ 	.word	0x00000082


	//----- nvinfo : EIATTR_KPARAM_INFO
	.align		4
.L_7:
        /*0008*/ 	.byte	0x04, 0x17
        /*000a*/ 	.short	(.L_9 - .L_8)
.L_8:
        /*000c*/ 	.word	0x00000000
        /*0010*/ 	.short	0x0012
        /*0012*/ 	.short	0x007c
        /*0014*/ 	.byte	0x00, 0xf0, 0x11, 0x00


	//----- nvinfo : EIATTR_KPARAM_INFO
	.align		4
.L_9:
        /*0018*/ 	.byte	0x04, 0x17
        /*001a*/ 	.short	(.L_11 - .L_10)
.L_10:
        /*001c*/ 	.word	0x00000000
        /*0020*/ 	.short	0x0011
        /*0022*/ 	.short	0x0078
        /*0024*/ 	.byte	0x00, 0xf0, 0x11, 0x00


	//----- nvinfo : EIATTR_KPARAM_INFO
	.align		4
.L_11:
        /*0028*/ 	.byte	0x04, 0x17
        /*002a*/ 	.short	(.L_13 - .L_12)
.L_12:
        /*002c*/ 	.word	0x00000000
        /*0030*/ 	.short	0x0010
        /*0032*/ 	.short	0x0074
        /*0034*/ 	.byte	0x00, 0xf0, 0x11, 0x00


	//----- nvinfo : EIATTR_KPARAM_INFO
	.align		4
.L_13:
        /*0038*/ 	.byte	0x04, 0x17
        /*003a*/ 	.short	(.L_15 - .L_14)
.L_14:
        /*003c*/ 	.word	0x00000000
        /*0040*/ 	.short	0x000f
        /*0042*/ 	.short	0x0070
        /*0044*/ 	.byte	0x00, 0xf0, 0x11, 0x00


	//----- nvinfo : EIATTR_KPARAM_INFO
	.align		4
.L_15:
        /*0048*/ 	.byte	0x04, 0x17
        /*004a*/ 	.short	(.L_17 - .L_16)
.L_16:
        /*004c*/ 	.word	0x00000000
        /*0050*/ 	.short	0x000e
        /*0052*/ 	.short	0x006c
        /*0054*/ 	.byte	0x00, 0xf0, 0x11, 0x00


	//----- nvinfo : EIATTR_KPARAM_INFO
	.align		4
.L_17:
        /*0058*/ 	.byte	0x04, 0x17
        /*005a*/ 	.short	(.L_19 - .L_18)
.L_18:
        /*005c*/ 	.word	0x00000000
        /*0060*/ 	.short	0x000d
        /*0062*/ 	.short	0x0068
        /*0064*/ 	.byte	0x00, 0xf0, 0x11, 0x00


	//----- nvinfo : EIATTR_KPARAM_INFO
	.align		4
.L_19:
        /*0068*/ 	.byte	0x04, 0x17
        /*006a*/ 	.short	(.L_21 - .L_20)
.L_20:
        /*006c*/ 	.word	0x00000000
        /*0070*/ 	.short	0x000c
        /*0072*/ 	.short	0x0060
        /*0074*/ 	.byte	0x00, 0xf5, 0x21, 0x00


	//----- nvinfo : EIATTR_KPARAM_INFO
	.align		4
.L_21:
        /*0078*/ 	.byte	0x04, 0x17
        /*007a*/ 	.short	(.L_23 - .L_22)
.L_22:
        /*007c*/ 	.word	0x00000000
        /*0080*/ 	.short	0x000b
        /*0082*/ 	.short	0x0058
        /*0084*/ 	.byte	0x00, 0xf5, 0x21, 0x00


	//----- nvinfo : EIATTR_KPARAM_INFO
	.align		4
.L_23:
        /*0088*/ 	.byte	0x04, 0x17
        /*008a*/ 	.short	(.L_25 - .L_24)
.L_24:
        /*008c*/ 	.word	0x00000000
        /*0090*/ 	.short	0x000a
        /*0092*/ 	.short	0x0050
        /*0094*/ 	.byte	0x00, 0xf5, 0x21, 0x00


	//----- nvinfo : EIATTR_KPARAM_INFO
	.align		4
.L_25:
        /*0098*/ 	.byte	0x04, 0x17
        /*009a*/ 	.short	(.L_27 - .L_26)
.L_26:
        /*009c*/ 	.word	0x00000000
        /*00a0*/ 	.short	0x0009
        /*00a2*/ 	.short	0x0048
        /*00a4*/ 	.byte	0x00, 0xf5, 0x21, 0x00


	//----- nvinfo : EIATTR_KPARAM_INFO
	.align		4
.L_27:
        /*00a8*/ 	.byte	0x04, 0x17
        /*00aa*/ 	.short	(.L_29 - .L_28)
.L_28:
        /*00ac*/ 	.word	0x00000000
        /*00b0*/ 	.short	0x0008
        /*00b2*/ 	.short	0x0040
        /*00b4*/ 	.byte	0x00, 0xf5, 0x21, 0x00


	//----- nvinfo : EIATTR_KPARAM_INFO
	.align		4
.L_29:
        /*00b8*/ 	.byte	0x04, 0x17
        /*00ba*/ 	.short	(.L_31 - .L_30)
.L_30:
        /*00bc*/ 	.word	0x00000000
        /*00c0*/ 	.short	0x0007
        /*00c2*/ 	.short	0x0038
        /*00c4*/ 	.byte	0x00, 0xf5, 0x21, 0x00


	//----- nvinfo : EIATTR_KPARAM_INFO
	.align		4
.L_31:
        /*00c8*/ 	.byte	0x04, 0x17
        /*00ca*/ 	.short	(.L_33 - .L_32)
.L_32:
        /*00cc*/ 	.word	0x00000000
        /*00d0*/ 	.short	0x0006
        /*00d2*/ 	.short	0x0030
        /*00d4*/ 	.byte	0x00, 0xf5, 0x21, 0x00


	//----- nvinfo : EIATTR_KPARAM_INFO
	.align		4
.L_33:
        /*00d8*/ 	.byte	0x04, 0x17
        /*00da*/ 	.short	(.L_35 - .L_34)
.L_34:
        /*00dc*/ 	.word	0x00000000
        /*00e0*/ 	.short	0x0005
        /*00e2*/ 	.short	0x0028
        /*00e4*/ 	.byte	0x00, 0xf5, 0x21, 0x00


	//----- nvinfo : EIATTR_KPARAM_INFO
	.align		4
.L_35:
        /*00e8*/ 	.byte	0x04, 0x17
        /*00ea*/ 	.short	(.L_37 - .L_36)
.L_36:
        /*00ec*/ 	.word	0x00000000
        /*00f0*/ 	.short	0x0004
        /*00f2*/ 	.short	0x0020
        /*00f4*/ 	.byte	0x00, 0xf5, 0x21, 0x00


	//----- nvinfo : EIATTR_KPARAM_INFO
	.align		4
.L_37:
        /*00f8*/ 	.byte	0x04, 0x17
        /*00fa*/ 	.short	(.L_39 - .L_38)
.L_38:
        /*00fc*/ 	.word	0x00000000
        /*0100*/ 	.short	0x0003
        /*0102*/ 	.short	0x0018
        /*0104*/ 	.byte	0x00, 0xf5, 0x21, 0x00


	//----- nvinfo : EIATTR_KPARAM_INFO
	.align		4
.L_39:
        /*0108*/ 	.byte	0x04, 0x17
        /*010a*/ 	.short	(.L_41 - .L_40)
.L_40:
        /*010c*/ 	.word	0x00000000
        /*0110*/ 	.short	0x0002
        /*0112*/ 	.short	0x0010
        /*0114*/ 	.byte	0x00, 0xf5, 0x21, 0x00


	//----- nvinfo : EIATTR_KPARAM_INFO
	.align		4
.L_41:
        /*0118*/ 	.byte	0x04, 0x17
        /*011a*/ 	.short	(.L_43 - .L_42)
.L_42:
        /*011c*/ 	.word	0x00000000
        /*0120*/ 	.short	0x0001
        /*0122*/ 	.short	0x0008
        /*0124*/ 	.byte	0x00, 0xf5, 0x21, 0x00


	//----- nvinfo : EIATTR_KPARAM_INFO
	.align		4
.L_43:
        /*0128*/ 	.byte	0x04, 0x17
        /*012a*/ 	.short	(.L_45 - .L_44)
.L_44:
        /*012c*/ 	.word	0x00000000
        /*0130*/ 	.short	0x0000
        /*0132*/ 	.short	0x0000
        /*0134*/ 	.byte	0x00, 0xf5, 0x21, 0x00


	//----- nvinfo : EIATTR_SPARSE_MMA_MASK
	.align		4
.L_45:
        /*0138*/ 	.byte	0x03, 0x50
        /*013a*/ 	.short	0x0000


	//----- nvinfo : EIATTR_MAXREG_COUNT
	.align		4
        /*013c*/ 	.byte	0x03, 0x1b
        /*013e*/ 	.short	0x00ff


	//----- nvinfo : EIATTR_NUM_BARRIERS
	.align		4
        /*0140*/ 	.byte	0x02, 0x4c
        /*0142*/ 	.byte	0x01
	.zero		1


	//----- nvinfo : EIATTR_MERCURY_ISA_VERSION
	.align		4
        /*0144*/ 	.byte	0x03, 0x5f
        /*0146*/ 	.short	0x0101


	//----- nvinfo : EIATTR_VRC_CTA_INIT_COUNT
	.align		4
        /*0148*/ 	.byte	0x02, 0x4a
	.zero		1
	.zero		1


	//----- nvinfo : EIATTR_EXIT_INSTR_OFFSETS
	.align		4
        /*014c*/ 	.byte	0x04, 0x1c
        /*014e*/ 	.short	(.L_47 - .L_46)


	//   ....[0]....
.L_46:
        /*0150*/ 	.word	0x00000b90


	//   ....[1]....
        /*0154*/ 	.word	0x00002cd0


	//----- nvinfo : EIATTR_CRS_STACK_SIZE
	.align		4
.L_47:
        /*0158*/ 	.byte	0x04, 0x1e
        /*015a*/ 	.short	(.L_49 - .L_48)
.L_48:
        /*015c*/ 	.word	0x00000000


	//----- nvinfo : EIATTR_CBANK_PARAM_SIZE
	.align		4
.L_49:
        /*0160*/ 	.byte	0x03, 0x19
        /*0162*/ 	.short	0x0080


	//----- nvinfo : EIATTR_PARAM_CBANK
	.align		4
        /*0164*/ 	.byte	0x04, 0x0a
        /*0166*/ 	.short	(.L_51 - .L_50)
	.align		4
.L_50:
        /*0168*/ 	.word	index@(.nv.constant0._Z7hyptermPfS_S_S_S_S_S_S_S_S_S_S_S_fffiii)
        /*016c*/ 	.short	0x0380
        /*016e*/ 	.short	0x0080


	//----- nvinfo : EIATTR_SW_WAR
	.align		4
.L_51:
        /*0170*/ 	.byte	0x04, 0x36
        /*0172*/ 	.short	(.L_53 - .L_52)
.L_52:
        /*0174*/ 	.word	0x00000008
.L_53:


//--------------------- .nv.callgraph             --------------------------
	.section	.nv.callgraph,"",@"SHT_CUDA_CALLGRAPH"
	.align	4
	.sectionentsize	8
	.align		4
        /*0000*/ 	.word	0x00000000
	.align		4
        /*0004*/ 	.word	0xffffffff
	.align		4
        /*0008*/ 	.word	0x00000000
	.align		4
        /*000c*/ 	.word	0xfffffffe
	.align		4
        /*0010*/ 	.word	0x00000000
	.align		4
        /*0014*/ 	.word	0xfffffffd
	.align		4
        /*0018*/ 	.word	0x00000000
	.align		4
        /*001c*/ 	.word	0xfffffffc


//--------------------- .text._Z7hyptermPfS_S_S_S_S_S_S_S_S_S_S_S_fffiii --------------------------
	.section	.text._Z7hyptermPfS_S_S_S_S_S_S_S_S_S_S_S_fffiii,"ax",@progbits
	.align	128
        .global         _Z7hyptermPfS_S_S_S_S_S_S_S_S_S_S_S_fffiii
        .type           _Z7hyptermPfS_S_S_S_S_S_S_S_S_S_S_S_fffiii,@function
        .size           _Z7hyptermPfS_S_S_S_S_S_S_S_S_S_S_S_fffiii,(.L_x_8 - _Z7hyptermPfS_S_S_S_S_S_S_S_S_S_S_S_fffiii)
        .other          _Z7hyptermPfS_S_S_S_S_S_S_S_S_S_S_S_fffiii,@"STO_CUDA_ENTRY STV_DEFAULT"
_Z7hyptermPfS_S_S_S_S_S_S_S_S_S_S_S_fffiii:
.text._Z7hyptermPfS_S_S_S_S_S_S_S_S_S_S_S_fffiii:
[----:B------:R-:W-:Y:S01]  /*0000*/  LDC R1, c[0x0][0x37c] ;  /* 0x0000df00ff017b82 */ /* 0x000fe20000000800 */
[----:B------:R-:W0:Y:S01]  /*0010*/  S2R R32, SR_CTAID.X ;  /* 0x0000000000207919 */ /* 0x000e220000002500 */
[----:B------:R-:W1:Y:S06]  /*0020*/  LDCU UR5, c[0x0][0x360] ;  /* 0x00006c00ff0577ac */ /* 0x000e6c0008000800 */
[----:B------:R-:W2:Y:S01]  /*0030*/  LDC R29, c[0x0][0x364] ;  /* 0x0000d900ff1d7b82 */ /* 0x000ea20000000800 */
[----:B------:R-:W-:Y:S01]  /*0040*/  BSSY.RECONVERGENT B0, `(.L_x_0) ;  /* 0x00000b4000007945 */ /* 0x000fe20003800200 */
[----:B------:R-:W3:Y:S01]  /*0050*/  S2R R27, SR_CTAID.Y ;  /* 0x00000000001b7919 */ /* 0x000ee20000002600 */
[----:B------:R-:W-:Y:S01]  /*0060*/  UMOV UR7, 0x400 ;  /* 0x0000040000077882 */ /* 0x000fe20000000000 */
[----:B------:R-:W4:Y:S01]  /*0070*/  LDCU.64 UR8, c[0x0][0x358] ;  /* 0x00006b00ff0877ac */ /* 0x000f220008000a00 */
[----:B------:R-:W-:Y:S01]  /*0080*/  HFMA2 R26, -RZ, RZ, 0, 0 ;  /* 0x00000000ff1a7431 */ /* 0x000fe200000001ff */
[----:B------:R-:W5:Y:S01]  /*0090*/  S2R R62, SR_TID.X ;  /* 0x00000000003e7919 */ /* 0x000f620000002100 */
[----:B------:R-:W-:Y:S01]  /*00a0*/  HFMA2 R52, -RZ, RZ, 0, 0 ;  /* 0x00000000ff347431 */ /* 0x000fe200000001ff */
[----:B------:R-:W4:Y:S01]  /*00b0*/  LDC.64 R34, c[0x0][0x3f8] ;  /* 0x0000fe00ff227b82 */ /* 0x000f220000000a00 */
[----:B------:R-:W-:Y:S01]  /*00c0*/  UIADD3 UR11, UPT, UPT, UR7, 0x1000, URZ ;  /* 0x00001000070b7890 */ /* 0x000fe2000fffe0ff */
[----:B------:R-:W5:Y:S01]  /*00d0*/  S2R R31, SR_TID.Y ;  /* 0x00000000001f7919 */ /* 0x000f620000002200 */
[----:B------:R-:W-:Y:S01]  /*00e0*/  UIADD3 UR6, UPT, UPT, UR7, 0x3000, URZ ;  /* 0x0000300007067890 */ /* 0x000fe2000fffe0ff */
[----:B------:R-:W-:Y:S01]  /*00f0*/  HFMA2 R40, -RZ, RZ, 0, 0 ;  /* 0x00000000ff287431 */ /* 0x000fe200000001ff */
[----:B------:R-:W-:Y:S01]  /*0100*/  CS2R R24, SRZ ;  /* 0x0000000000187805 */ /* 0x000fe2000001ff00 */
[----:B------:R-:W-:Y:S01]  /*0110*/  HFMA2 R50, -RZ, RZ, 0, 0 ;  /* 0x00000000ff327431 */ /* 0x000fe200000001ff */
[----:B------:R-:W-:Y:S01]  /*0120*/  CS2R R22, SRZ ;  /* 0x0000000000167805 */ /* 0x000fe2000001ff00 */
[----:B------:R-:W5:Y:S01]  /*0130*/  S2UR UR13, SR_CgaCtaId ;  /* 0x00000000000d79c3 */ /* 0x000f620000008800 */
[----:B-1----:R-:W-:Y:S01]  /*0140*/  UIADD3 UR4, UPT, UPT, UR5, -0x8, URZ ;  /* 0xfffffff805047890 */ /* 0x002fe2000fffe0ff */
[----:B------:R-:W-:Y:S01]  /*0150*/  HFMA2 R60, -RZ, RZ, 0, 0 ;  /* 0x00000000ff3c7431 */ /* 0x000fe200000001ff */
[----:B------:R-:W-:Y:S01]  /*0160*/  CS2R R20, SRZ ;  /* 0x0000000000147805 */ /* 0x000fe2000001ff00 */
[----:B------:R-:W-:Y:S01]  /*0170*/  HFMA2 R49, -RZ, RZ, 0, 0 ;  /* 0x00000000ff317431 */ /* 0x000fe200000001ff */
[----:B------:R-:W-:Y:S01]  /*0180*/  CS2R R18, SRZ ;  /* 0x0000000000127805 */ /* 0x000fe2000001ff00 */
[----:B------:R-:W-:Y:S01]  /*0190*/  HFMA2 R79, -RZ, RZ, 0, 0 ;  /* 0x00000000ff4f7431 */ /* 0x000fe200000001ff */
[----:B------:R-:W-:-:S02]  /*01a0*/  CS2R R16, SRZ ;  /* 0x0000000000107805 */ /* 0x000fc4000001ff00 */
[----:B--2---:R-:W-:Y:S01]  /*01b0*/  IADD3 R0, PT, PT, R29, -0x8, RZ ;  /* 0xfffffff81d007810 */ /* 0x004fe20007ffe0ff */
[----:B------:R-:W-:Y:S01]  /*01c0*/  HFMA2 R42, -RZ, RZ, 0, 0 ;  /* 0x00000000ff2a7431 */ /* 0x000fe200000001ff */
[----:B------:R-:W-:Y:S01]  /*01d0*/  CS2R R14, SRZ ;  /* 0x00000000000e7805 */ /* 0x000fe2000001ff00 */
[----:B------:R-:W-:Y:S01]  /*01e0*/  HFMA2 R57, -RZ, RZ, 0, 0 ;  /* 0x00000000ff397431 */ /* 0x000fe200000001ff */
[----:B------:R-:W-:Y:S01]  /*01f0*/  CS2R R12, SRZ ;  /* 0x00000000000c7805 */ /* 0x000fe2000001ff00 */
[----:B------:R-:W-:Y:S02]  /*0200*/  HFMA2 R70, -RZ, RZ, 0, 0 ;  /* 0x00000000ff467431 */ /* 0x000fe400000001ff */
[----:B0-----:R-:W-:Y:S01]  /*0210*/  IMAD R32, R32, UR4, RZ ;  /* 0x0000000420207c24 */ /* 0x001fe2000f8e02ff */
[----:B------:R-:W-:Y:S01]  /*0220*/  UIADD3 UR4, UPT, UPT, UR7, 0x800, URZ ;  /* 0x0000080007047890 */ /* 0x000fe2000fffe0ff */
[----:B------:R-:W-:Y:S02]  /*0230*/  CS2R R10, SRZ ;  /* 0x00000000000a7805 */ /* 0x000fe4000001ff00 */
[----:B------:R-:W-:Y:S01]  /*0240*/  CS2R R8, SRZ ;  /* 0x0000000000087805 */ /* 0x000fe2000001ff00 */
[----:B---3--:R-:W-:Y:S01]  /*0250*/  IMAD R29, R0, R27, R29 ;  /* 0x0000001b001d7224 */ /* 0x008fe200078e021d */
[----:B----4-:R-:W-:Y:S01]  /*0260*/  VIADDMNMX R28, R32, UR5, R35, PT ;  /* 0x00000005201c7c46 */ /* 0x010fe2000b800123 */
[----:B------:R-:W-:Y:S01]  /*0270*/  UIADD3 UR5, UPT, UPT, UR7, 0x1800, URZ ;  /* 0x0000180007057890 */ /* 0x000fe2000fffe0ff */
[----:B------:R-:W-:-:S02]  /*0280*/  CS2R R6, SRZ ;  /* 0x0000000000067805 */ /* 0x000fc4000001ff00 */
[----:B-----5:R-:W-:Y:S02]  /*0290*/  IADD3 R30, PT, PT, R32, R62, RZ ;  /* 0x0000003e201e7210 */ /* 0x020fe40007ffe0ff */
[----:B------:R-:W-:Y:S01]  /*02a0*/  CS2R R4, SRZ ;  /* 0x0000000000047805 */ /* 0x000fe2000001ff00 */
[----:B------:R-:W-:Y:S01]  /*02b0*/  ULEA UR10, UR13, UR7, 0x18 ;  /* 0x000000070d0a7291 */ /* 0x000fe2000f8ec0ff */
[----:B------:R-:W-:Y:S01]  /*02c0*/  CS2R R2, SRZ ;  /* 0x0000000000027805 */ /* 0x000fe2000001ff00 */
[----:B------:R-:W-:Y:S01]  /*02d0*/  IMAD R27, R0, R27, R31 ;  /* 0x0000001b001b7224 */ /* 0x000fe200078e021f */
[----:B------:R-:W-:Y:S01]  /*02e0*/  VIMNMX R0, PT, PT, R29, R34, PT ;  /* 0x000000221d007248 */ /* 0x000fe20003fe0100 */
[----:B------:R-:W-:Y:S01]  /*02f0*/  ULEA UR4, UR13, UR4, 0x18 ;  /* 0x000000040d047291 */ /* 0x000fe2000f8ec0ff */
[----:B------:R-:W-:Y:S01]  /*0300*/  ISETP.GE.AND P0, PT, R30, R28, PT ;  /* 0x0000001c1e00720c */ /* 0x000fe20003f06270 */
[----:B------:R-:W-:Y:S01]  /*0310*/  ULEA UR12, UR13, UR11, 0x18 ;  /* 0x0000000b0d0c7291 */ /* 0x000fe2000f8ec0ff */
[----:B------:R-:W-:Y:S01]  /*0320*/  LEA R33, R31, UR10, 0x7 ;  /* 0x0000000a1f217c11 */ /* 0x000fe2000f8e38ff */
[----:B------:R-:W-:Y:S01]  /*0330*/  ULEA UR5, UR13, UR5, 0x18 ;  /* 0x000000050d057291 */ /* 0x000fe2000f8ec0ff */
[----:B------:R-:W-:Y:S01]  /*0340*/  ISETP.LT.AND P0, PT, R27, R0, !P0 ;  /* 0x000000001b00720c */ /* 0x000fe20004701270 */
[----:B------:R-:W-:Y:S01]  /*0350*/  ULEA UR6, UR13, UR6, 0x18 ;  /* 0x000000060d067291 */ /* 0x000fe2000f8ec0ff */
[----:B------:R-:W0:Y:S01]  /*0360*/  LDC R0, c[0x0][0x3f4] ;  /* 0x0000fd00ff007b82 */ /* 0x000e220000000800 */
[----:B------:R-:W-:-:S02]  /*0370*/  LEA R66, R62, R33, 0x2 ;  /* 0x000000213e427211 */ /* 0x000fc400078e10ff */
[C---:B------:R-:W-:Y:S02]  /*0380*/  LEA R33, R31.reuse, UR4, 0x7 ;  /* 0x000000041f217c11 */ /* 0x040fe4000f8e38ff */
[C---:B------:R-:W-:Y:S02]  /*0390*/  LEA R63, R31.reuse, UR12, 0x7 ;  /* 0x0000000c1f3f7c11 */ /* 0x040fe4000f8e38ff */
[C---:B------:R-:W-:Y:S02]  /*03a0*/  LEA R67, R31.reuse, UR5, 0x7 ;  /* 0x000000051f437c11 */ /* 0x040fe4000f8e38ff */
[----:B------:R-:W-:Y:S02]  /*03b0*/  LEA R37, R31, UR6, 0x7 ;  /* 0x000000061f257c11 */ /* 0x000fe4000f8e38ff */
[----:B------:R-:W-:Y:S02]  /*03c0*/  MOV R77, RZ ;  /* 0x000000ff004d7202 */ /* 0x000fe40000000f00 */
[----:B------:R-:W-:-:S02]  /*03d0*/  MOV R58, RZ ;  /* 0x000000ff003a7202 */ /* 0x000fc40000000f00 */
[----:B------:R-:W-:Y:S02]  /*03e0*/  MOV R45, RZ ;  /* 0x000000ff002d7202 */ /* 0x000fe40000000f00 */
[----:B------:R-:W-:Y:S02]  /*03f0*/  MOV R54, RZ ;  /* 0x000000ff00367202 */ /* 0x000fe40000000f00 */
[----:B------:R-:W-:Y:S02]  /*0400*/  MOV R68, RZ ;  /* 0x000000ff00447202 */ /* 0x000fe40000000f00 */
[----:B------:R-:W-:Y:S02]  /*0410*/  MOV R36, RZ ;  /* 0x000000ff00247202 */ /* 0x000fe40000000f00 */
[----:B------:R-:W-:Y:S02]  /*0420*/  MOV R38, RZ ;  /* 0x000000ff00267202 */ /* 0x000fe40000000f00 */
[----:B------:R-:W-:-:S02]  /*0430*/  MOV R46, RZ ;  /* 0x000000ff002e7202 */ /* 0x000fc40000000f00 */
[----:B------:R-:W-:Y:S02]  /*0440*/  MOV R64, RZ ;  /* 0x000000ff00407202 */ /* 0x000fe40000000f00 */
[----:B0-----:R-:W-:Y:S02]  /*0450*/  ISETP.GE.AND P1, PT, R0, 0x9, PT ;  /* 0x000000090000780c */ /* 0x001fe40003f26270 */
[C---:B------:R-:W-:Y:S02]  /*0460*/  LEA R33, R62.reuse, R33, 0x2 ;  /* 0x000000213e217211 */ /* 0x040fe400078e10ff */
[C---:B------:R-:W-:Y:S02]  /*0470*/  LEA R63, R62.reuse, R63, 0x2 ;  /* 0x0000003f3e3f7211 */ /* 0x040fe400078e10ff */
[C---:B------:R-:W-:Y:S02]  /*0480*/  LEA R67, R62.reuse, R67, 0x2 ;  /* 0x000000433e437211 */ /* 0x040fe400078e10ff */
[----:B------:R-:W-:Y:S01]  /*0490*/  LEA R72, R62, R37, 0x2 ;  /* 0x000000253e487211 */ /* 0x000fe200078e10ff */
[----:B------:R-:W-:Y:S06]  /*04a0*/  @!P0 BRA `(.L_x_1) ;  /* 0x0000000400b48947 */ /* 0x000fec0003800000 */
[----:B------:R-:W0:Y:S01]  /*04b0*/  LDC.64 R2, c[0x0][0x3a8] ;  /* 0x0000ea00ff027b82 */ /* 0x000e220000000a00 */
[-C--:B------:R-:W-:Y:S02]  /*04c0*/  IMAD R23, R27, R35.reuse, R30 ;  /* 0x000000231b177224 */ /* 0x080fe400078e021e */
[----:B------:R-:W-:-:S05]  /*04d0*/  IMAD R81, R34, R35, RZ ;  /* 0x0000002322517224 */ /* 0x000fca00078e02ff */
[----:B------:R-:W1:Y:S08]  /*04e0*/  LDC.64 R52, c[0x0][0x3b0] ;  /* 0x0000ec00ff347b82 */ /* 0x000e700000000a00 */
[----:B------:R-:W2:Y:S01]  /*04f0*/  LDC.64 R46, c[0x0][0x3b8] ;  /* 0x0000ee00ff2e7b82 */ /* 0x000ea20000000a00 */
[----:B0-----:R-:W-:-:S07]  /*0500*/  IMAD.WIDE R2, R23, 0x4, R2 ;  /* 0x0000000417027825 */ /* 0x001fce00078e0202 */
[----:B------:R-:W0:Y:S01]  /*0510*/  LDC.64 R60, c[0x0][0x3c0] ;  /* 0x0000f000ff3c7b82 */ /* 0x000e220000000a00 */
[----:B------:R3:W5:Y:S01]  /*0520*/  LDG.E.CONSTANT R5, desc[UR8][R2.64] ;  /* 0x0000000802057981 */ /* 0x000762000c1e9900 */
[----:B------:R-:W-:-:S06]  /*0530*/  IMAD.WIDE R10, R81, 0x4, R2 ;  /* 0x00000004510a7825 */ /* 0x000fcc00078e0202 */
[----:B------:R-:W4:Y:S01]  /*0540*/  LDC.64 R36, c[0x0][0x3e0] ;  /* 0x0000f800ff247b82 */ /* 0x000f220000000a00 */
[----:B-1----:R-:W-:Y:S01]  /*0550*/  IMAD.WIDE R52, R23, 0x4, R52 ;  /* 0x0000000417347825 */ /* 0x002fe200078e0234 */
[----:B------:R-:W5:Y:S03]  /*0560*/  LDG.E.CONSTANT R6, desc[UR8][R10.64] ;  /* 0x000000080a067981 */ /* 0x000f66000c1e9900 */
[----:B------:R-:W-:-:S03]  /*0570*/  IMAD.WIDE R12, R81, 0x4, R10 ;  /* 0x00000004510c7825 */ /* 0x000fc600078e020a */
[----:B------:R-:W1:Y:S01]  /*0580*/  LDC.64 R40, c[0x0][0x3d8] ;  /* 0x0000f600ff287b82 */ /* 0x000e620000000a00 */
[----:B------:R-:W-:Y:S01]  /*0590*/  IMAD.WIDE R54, R81, 0x4, R52 ;  /* 0x0000000451367825 */ /* 0x000fe200078e0234 */
[----:B------:R-:W5:Y:S03]  /*05a0*/  LDG.E.CONSTANT R7, desc[UR8][R12.64] ;  /* 0x000000080c077981 */ /* 0x000f66000c1e9900 */
[----:B--2---:R-:W-:-:S04]  /*05b0*/  IMAD.WIDE R46, R23, 0x4, R46 ;  /* 0x00000004172e7825 */ /* 0x004fc800078e022e */
[C---:B------:R-:W-:Y:S02]  /*05c0*/  IMAD.WIDE R14, R81.reuse, 0x4, R12 ;  /* 0x00000004510e7825 */ /* 0x040fe400078e020c */
[----:B------:R-:W5:Y:S02]  /*05d0*/  LDG.E.CONSTANT R13, desc[UR8][R54.64] ;  /* 0x00000008360d7981 */ /* 0x000f64000c1e9900 */
[C---:B------:R-:W-:Y:S02]  /*05e0*/  IMAD.WIDE R20, R81.reuse, 0x4, R54 ;  /* 0x0000000451147825 */ /* 0x040fe400078e0236 */
[----:B------:R-:W5:Y:S02]  /*05f0*/  LDG.E.CONSTANT R8, desc[UR8][R14.64] ;  /* 0x000000080e087981 */ /* 0x000f64000c1e9900 */
[C---:B------:R-:W-:Y:S02]  /*0600*/  IMAD.WIDE R44, R81.reuse, 0x4, R46 ;  /* 0x00000004512c7825 */ /* 0x040fe400078e022e */
[----:B------:R-:W5:Y:S02]  /*0610*/  LDG.E.CONSTANT R12, desc[UR8][R52.64] ;  /* 0x00000008340c7981 */ /* 0x000f64000c1e9900 */
[----:B------:R-:W-:-:S04]  /*0620*/  IMAD.WIDE R16, R81, 0x4, R14 ;  /* 0x0000000451107825 */ /* 0x000fc800078e020e */
[C---:B------:R-:W-:Y:S01]  /*0630*/  IMAD.WIDE R38, R81.reuse, 0x4, R20 ;  /* 0x0000000451267825 */ /* 0x040fe200078e0214 */
[----:B------:R-:W5:Y:S03]  /*0640*/  LDG.E.CONSTANT R14, desc[UR8][R20.64] ;  /* 0x00000008140e7981 */ /* 0x000f66000c1e9900 */
[C---:B------:R-:W-:Y:S01]  /*0650*/  IMAD.WIDE R24, R81.reuse, 0x4, R44 ;  /* 0x0000000451187825 */ /* 0x040fe200078e022c */
[----:B------:R2:W5:Y:S03]  /*0660*/  LDG.E.CONSTANT R15, desc[UR8][R38.64] ;  /* 0x00000008260f7981 */ /* 0x000566000c1e9900 */
[C---:B------:R-:W-:Y:S01]  /*0670*/  IMAD.WIDE R18, R81.reuse, 0x4, R16 ;  /* 0x0000000451127825 */ /* 0x040fe200078e0210 */
[----:B------:R-:W2:Y:S03]  /*0680*/  LDG.E.CONSTANT R73, desc[UR8][R16.64] ;  /* 0x0000000810497981 */ /* 0x000ea6000c1e9900 */
[----:B------:R-:W-:Y:S01]  /*0690*/  IMAD.WIDE R74, R81, 0x4, R38 ;  /* 0x00000004514a7825 */ /* 0x000fe200078e0226 */
[----:B------:R2:W5:Y:S03]  /*06a0*/  LDG.E.CONSTANT R20, desc[UR8][R44.64] ;  /* 0x000000082c147981 */ /* 0x000566000c1e9900 */
[C---:B0-----:R-:W-:Y:S01]  /*06b0*/  IMAD.WIDE R60, R23.reuse, 0x4, R60 ;  /* 0x00000004173c7825 */ /* 0x041fe200078e023c */
[----:B------:R-:W5:Y:S03]  /*06c0*/  LDG.E.CONSTANT R9, desc[UR8][R18.64] ;  /* 0x0000000812097981 */ /* 0x000f66000c1e9900 */
[----:B----4-:R-:W-:Y:S01]  /*06d0*/  IMAD.WIDE R36, R23, 0x4, R36 ;  /* 0x0000000417247825 */ /* 0x010fe200078e0224 */
[----:B------:R-:W5:Y:S03]  /*06e0*/  LDG.E.CONSTANT R21, desc[UR8][R24.64] ;  /* 0x0000000818157981 */ /* 0x000f66000c1e9900 */
[C---:B---3--:R-:W-:Y:S01]  /*06f0*/  IMAD.WIDE R2, R81.reuse, 0x4, R24 ;  /* 0x0000000451027825 */ /* 0x048fe200078e0218 */
[----:B------:R-:W5:Y:S03]  /*0700*/  LDG.E.CONSTANT R26, desc[UR8][R60.64] ;  /* 0x000000083c1a7981 */ /* 0x000f66000c1e9900 */
[C---:B------:R-:W-:Y:S01]  /*0710*/  IMAD.WIDE R48, R81.reuse, 0x4, R18 ;  /* 0x0000000451307825 */ /* 0x040fe200078e0212 */
[----:B------:R-:W5:Y:S03]  /*0720*/  LDG.E.CONSTANT R22, desc[UR8][R2.64] ;  /* 0x0000000802167981 */ /* 0x000f66000c1e9900 */
[C---:B------:R-:W-:Y:S01]  /*0730*/  IMAD.WIDE R42, R81.reuse, 0x4, R74 ;  /* 0x00000004512a7825 */ /* 0x040fe200078e024a */
[----:B------:R-:W5:Y:S03]  /*0740*/  LDG.E.CONSTANT R19, desc[UR8][R46.64] ;  /* 0x000000082e137981 */ /* 0x000f66000c1e9900 */
[----:B------:R-:W-:Y:S01]  /*0750*/  IMAD.WIDE R84, R81, 0x4, R60 ;  /* 0x0000000451547825 */ /* 0x000fe200078e023c */
[----:B------:R0:W5:Y:S03]  /*0760*/  LDG.E.CONSTANT R16, desc[UR8][R42.64] ;  /* 0x000000082a107981 */ /* 0x000166000c1e9900 */
[----:B-1----:R-:W-:Y:S01]  /*0770*/  IMAD.WIDE R40, R23, 0x4, R40 ;  /* 0x0000000417287825 */ /* 0x002fe200078e0228 */
[----:B------:R-:W3:Y:S03]  /*0780*/  LDG.E.CONSTANT R74, desc[UR8][R74.64] ;  /* 0x000000084a4a7981 */ /* 0x000ee6000c1e9900 */
[C---:B--2---:R-:W-:Y:S01]  /*0790*/  IMAD.WIDE R38, R81.reuse, 0x4, R36 ;  /* 0x0000000451267825 */ /* 0x044fe200078e0224 */
[----:B------:R-:W5:Y:S03]  /*07a0*/  LDG.E.CONSTANT R10, desc[UR8][R48.64] ;  /* 0x00000008300a7981 */ /* 0x000f66000c1e9900 */
[C---:B------:R-:W-:Y:S01]  /*07b0*/  IMAD.WIDE R76, R81.reuse, 0x4, R2 ;  /* 0x00000004514c7825 */ /* 0x040fe200078e0202 */
[----:B------:R-:W5:Y:S03]  /*07c0*/  LDG.E.CONSTANT R79, desc[UR8][R36.64] ;  /* 0x00000008244f7981 */ /* 0x000f66000c1e9900 */
[C---:B------:R-:W-:Y:S01]  /*07d0*/  IMAD.WIDE R50, R81.reuse, 0x4, R48 ;  /* 0x0000000451327825 */ /* 0x040fe200078e0230 */
[----:B------:R-:W5:Y:S03]  /*07e0*/  LDG.E.CONSTANT R4, desc[UR8][R84.64] ;  /* 0x0000000854047981 */ /* 0x000f66000c1e9900 */
[C---:B------:R-:W-:Y:S01]  /*07f0*/  IMAD.WIDE R56, R81.reuse, 0x4, R42 ;  /* 0x0000000451387825 */ /* 0x040fe200078e022a */
[----:B------:R1:W5:Y:S03]  /*0800*/  LDG.E.CONSTANT R11, desc[UR8][R50.64] ;  /* 0x00000008320b7981 */ /* 0x000366000c1e9900 */
[C---:B------:R-:W-:Y:S01]  /*0810*/  IMAD.WIDE R64, R81.reuse, 0x4, R84 ;  /* 0x0000000451407825 */ /* 0x040fe200078e0254 */
[----:B------:R-:W5:Y:S03]  /*0820*/  LDG.E.CONSTANT R17, desc[UR8][R56.64] ;  /* 0x0000000838117981 */ /* 0x000f66000c1e9900 */
[C---:B------:R-:W-:Y:S01]  /*0830*/  IMAD.WIDE R44, R81.reuse, 0x4, R40 ;  /* 0x00000004512c7825 */ /* 0x040fe200078e0228 */
[----:B------:R-:W5:Y:S03]  /*0840*/  LDG.E.CONSTANT R3, desc[UR8][R64.64] ;  /* 0x0000000840037981 */ /* 0x000f66000c1e9900 */
[C---:B0-----:R-:W-:Y:S01]  /*0850*/  IMAD.WIDE R42, R81.reuse, 0x4, R38 ;  /* 0x00000004512a7825 */ /* 0x041fe200078e0226 */
[----:B------:R-:W5:Y:S03]  /*0860*/  LDG.E.CONSTANT R40, desc[UR8][R40.64] ;  /* 0x0000000828287981 */ /* 0x000f66000c1e9900 */
[C---:B------:R-:W-:Y:S01]  /*0870*/  IMAD.WIDE R54, R81.reuse, 0x4, R76 ;  /* 0x0000000451367825 */ /* 0x040fe200078e024c */
[----:B------:R-:W5:Y:S03]  /*0880*/  LDG.E.CONSTANT R38, desc[UR8][R38.64] ;  /* 0x0000000826267981 */ /* 0x000f66000c1e9900 */
[C---:B------:R-:W-:Y:S01]  /*0890*/  IMAD.WIDE R68, R81.reuse, 0x4, R64 ;  /* 0x0000000451447825 */ /* 0x040fe200078e0240 */
[----:B------:R0:W5:Y:S03]  /*08a0*/  LDG.E.CONSTANT R24, desc[UR8][R54.64] ;  /* 0x0000000836187981 */ /* 0x000166000c1e9900 */
[C---:B-1----:R-:W-:Y:S01]  /*08b0*/  IMAD.WIDE R50, R81.reuse, 0x4, R44 ;  /* 0x0000000451327825 */ /* 0x042fe200078e022c */
[----:B------:R-:W2:Y:S03]  /*08c0*/  LDG.E.CONSTANT R76, desc[UR8][R76.64] ;  /* 0x000000084c4c7981 */ /* 0x000ea6000c1e9900 */
[C---:B------:R-:W-:Y:S01]  /*08d0*/  IMAD.WIDE R46, R81.reuse, 0x4, R42 ;  /* 0x00000004512e7825 */ /* 0x040fe200078e022a */
[----:B------:R1:W5:Y:S03]  /*08e0*/  LDG.E.CONSTANT R2, desc[UR8][R68.64] ;  /* 0x0000000844027981 */ /* 0x000366000c1e9900 */
[C---:B------:R-:W-:Y:S01]  /*08f0*/  IMAD.WIDE R58, R81.reuse, 0x4, R54 ;  /* 0x00000004513a7825 */ /* 0x040fe200078e0236 */
[----:B------:R-:W5:Y:S03]  /*0900*/  LDG.E.CONSTANT R42, desc[UR8][R42.64] ;  /* 0x000000082a2a7981 */ /* 0x000f66000c1e9900 */
[C---:B------:R-:W-:Y:S01]  /*0910*/  IMAD.WIDE R82, R81.reuse, 0x4, R68 ;  /* 0x0000000451527825 */ /* 0x040fe200078e0244 */
[----:B------:R-:W5:Y:S03]  /*0920*/  LDG.E.CONSTANT R23, desc[UR8][R58.64] ;  /* 0x000000083a177981 */ /* 0x000f66000c1e9900 */
[C---:B0-----:R-:W-:Y:S01]  /*0930*/  IMAD.WIDE R54, R81.reuse, 0x4, R50 ;  /* 0x0000000451367825 */ /* 0x041fe200078e0232 */
[----:B------:R-:W4:Y:S03]  /*0940*/  LDG.E.CONSTANT R78, desc[UR8][R82.64] ;  /* 0x00000008524e7981 */ /* 0x000f26000c1e9900 */
[C---:B------:R-:W-:Y:S01]  /*0950*/  IMAD.WIDE R70, R81.reuse, 0x4, R46 ;  /* 0x0000000451467825 */ /* 0x040fe200078e022e */
[----:B------:R-:W5:Y:S03]  /*0960*/  LDG.E.CONSTANT R45, desc[UR8][R44.64] ;  /* 0x000000082c2d7981 */ /* 0x000f66000c1e9900 */
[C---:B------:R-:W-:Y:S01]  /*0970*/  IMAD.WIDE R48, R81.reuse, 0x4, R56 ;  /* 0x0000000451307825 */ /* 0x040fe200078e0238 */
[----:B------:R-:W4:Y:S03]  /*0980*/  LDG.E.CONSTANT R75, desc[UR8][R70.64] ;  /* 0x00000008464b7981 */ /* 0x000f26000c1e9900 */
[C---:B------:R-:W-:Y:S01]  /*0990*/  IMAD.WIDE R56, R81.reuse, 0x4, R58 ;  /* 0x0000000451387825 */ /* 0x040fe200078e023a */
[----:B------:R0:W5:Y:S03]  /*09a0*/  LDG.E.CONSTANT R18, desc[UR8][R48.64] ;  /* 0x0000000830127981 */ /* 0x000166000c1e9900 */
[C---:B------:R-:W-:Y:S01]  /*09b0*/  IMAD.WIDE R60, R81.reuse, 0x4, R54 ;  /* 0x00000004513c7825 */ /* 0x040fe200078e0236 */
[----:B------:R0:W5:Y:S04]  /*09c0*/  LDG.E.CONSTANT R25, desc[UR8][R56.64] ;  /* 0x0000000838197981 */ /* 0x000168000c1e9900 */
[----:B------:R-:W5:Y:S01]  /*09d0*/  LDG.E.CONSTANT R46, desc[UR8][R46.64] ;  /* 0x000000082e2e7981 */ /* 0x000f62000c1e9900 */
[----:B-1----:R-:W-:-:S03]  /*09e0*/  IMAD.WIDE R68, R81, 0x4, R60 ;  /* 0x0000000451447825 */ /* 0x002fc600078e023c */
[----:B------:R-:W5:Y:S01]  /*09f0*/  LDG.E.CONSTANT R50, desc[UR8][R50.64] ;  /* 0x0000000832327981 */ /* 0x000f62000c1e9900 */
[----:B0-----:R-:W-:-:S03]  /*0a00*/  IMAD.WIDE R48, R81, 0x4, R82 ;  /* 0x0000000451307825 */ /* 0x001fc600078e0252 */
[----:B------:R-:W5:Y:S01]  /*0a10*/  LDG.E.CONSTANT R54, desc[UR8][R54.64] ;  /* 0x0000000836367981 */ /* 0x000f62000c1e9900 */
[----:B------:R-:W-:-:S03]  /*0a20*/  IMAD.WIDE R56, R81, 0x4, R70 ;  /* 0x0000000451387825 */ /* 0x000fc600078e0246 */
[----:B------:R0:W5:Y:S01]  /*0a30*/  LDG.E.CONSTANT R77, desc[UR8][R48.64] ;  /* 0x00000008304d7981 */ /* 0x000162000c1e9900 */
[----:B------:R-:W-:-:S03]  /*0a40*/  IMAD.WIDE R52, R81, 0x4, R48 ;  /* 0x0000000451347825 */ /* 0x000fc600078e0230 */
[----:B------:R1:W5:Y:S01]  /*0a50*/  LDG.E.CONSTANT R60, desc[UR8][R60.64] ;  /* 0x000000083c3c7981 */ /* 0x000362000c1e9900 */
[----:B------:R-:W-:-:S03]  /*0a60*/  IMAD.WIDE R64, R81, 0x4, R56 ;  /* 0x0000000451407825 */ /* 0x000fc600078e0238 */
[----:B------:R1:W5:Y:S01]  /*0a70*/  LDG.E.CONSTANT R57, desc[UR8][R56.64] ;  /* 0x0000000838397981 */ /* 0x000362000c1e9900 */
[----:B0-----:R-:W-:-:S03]  /*0a80*/  IMAD.WIDE R48, R81, 0x4, R68 ;  /* 0x0000000451307825 */ /* 0x001fc600078e0244 */
[----:B------:R1:W5:Y:S01]  /*0a90*/  LDG.E.CONSTANT R68, desc[UR8][R68.64] ;  /* 0x0000000844447981 */ /* 0x000362000c1e9900 */
[----:B------:R-:W-:-:S03]  /*0aa0*/  IMAD.WIDE R58, R81, 0x4, R52 ;  /* 0x00000004513a7825 */ /* 0x000fc600078e0234 */
[----:B------:R1:W5:Y:S01]  /*0ab0*/  LDG.E.CONSTANT R52, desc[UR8][R52.64] ;  /* 0x0000000834347981 */ /* 0x000362000c1e9900 */
[----:B------:R-:W-:-:S03]  /*0ac0*/  IMAD.WIDE R70, R81, 0x4, R64 ;  /* 0x0000000451467825 */ /* 0x000fc600078e0240 */
[----:B------:R1:W5:Y:S01]  /*0ad0*/  LDG.E.CONSTANT R58, desc[UR8][R58.64] ;  /* 0x000000083a3a7981 */ /* 0x000362000c1e9900 */
[----:B------:R-:W-:-:S03]  /*0ae0*/  IMAD.WIDE R36, R81, 0x4, R48 ;  /* 0x0000000451247825 */ /* 0x000fc600078e0230 */
[----:B------:R1:W5:Y:S04]  /*0af0*/  LDG.E.CONSTANT R64, desc[UR8][R64.64] ;  /* 0x0000000840407981 */ /* 0x000368000c1e9900 */
[----:B------:R1:W5:Y:S04]  /*0b00*/  LDG.E.CONSTANT R70, desc[UR8][R70.64] ;  /* 0x0000000846467981 */ /* 0x000368000c1e9900 */
[----:B------:R1:W5:Y:S04]  /*0b10*/  LDG.E.CONSTANT R49, desc[UR8][R48.64] ;  /* 0x0000000830317981 */ /* 0x000368000c1e9900 */
[----:B------:R1:W5:Y:S04]  /*0b20*/  LDG.E.CONSTANT R36, desc[UR8][R36.64] ;  /* 0x0000000824247981 */ /* 0x000368000c1e9900 */
[----:B------:R1:W-:Y:S04]  /*0b30*/  STS [R66], R73 ;  /* 0x0000004942007388 */ /* 0x0003e80000000800 */
[----:B---3--:R1:W-:Y:S04]  /*0b40*/  STS [R33], R74 ;  /* 0x0000004a21007388 */ /* 0x0083e80000000800 */
[----:B--2---:R1:W-:Y:S04]  /*0b50*/  STS [R63], R76 ;  /* 0x0000004c3f007388 */ /* 0x0043e80000000800 */
[----:B----4-:R1:W-:Y:S04]  /*0b60*/  STS [R67], R78 ;  /* 0x0000004e43007388 */ /* 0x0103e80000000800 */
[----:B------:R1:W-:Y:S02]  /*0b70*/  STS [R72], R75 ;  /* 0x0000004b48007388 */ /* 0x0003e40000000800 */
.L_x_1:
[----:B------:R-:W-:Y:S05]  /*0b80*/  BSYNC.RECONVERGENT B0 ;  /* 0x0000000000007941 */ /* 0x000fea0003800200 */
.L_x_0:
[----:B------:R-:W-:Y:S05]  /*0b90*/  @!P1 EXIT ;  /* 0x000000000000994d */ /* 0x000fea0003800000 */
[----:B-1----:R-:W-:Y:S01]  /*0ba0*/  IADD3 R37, PT, PT, R29, -0x4, RZ ;  /* 0xfffffffc1d257810 */ /* 0x002fe20007ffe0ff */
[----:B------:R-:W-:Y:S01]  /*0bb0*/  UIADD3 UR4, UPT, UPT, UR7, 0x1800, URZ ;  /* 0x0000180007047890 */ /* 0x000fe2000fffe0ff */
[----:B------:R-:W-:Y:S01]  /*0bc0*/  IADD3 R39, PT, PT, R28, -0x5, RZ ;  /* 0xfffffffb1c277810 */ /* 0x000fe20007ffe0ff */
[----:B------:R-:W-:Y:S01]  /*0bd0*/  UIADD3 UR5, UPT, UPT, UR7, 0x3000, URZ ;  /* 0x0000300007057890 */ /* 0x000fe2000fffe0ff */
[----:B------:R-:W-:Y:S01]  /*0be0*/  ISETP.GE.AND P2, PT, R37, R34, PT ;  /* 0x000000222500720c */ /* 0x000fe20003f46270 */
[----:B------:R-:W-:Y:S01]  /*0bf0*/  ULEA UR6, UR13, UR11, 0x18 ;  /* 0x0000000b0d067291 */ /* 0x000fe2000f8ec0ff */
[----:B------:R-:W-:Y:S01]  /*0c00*/  LEA R28, R34, R27, 0x2 ;  /* 0x0000001b221c7211 */ /* 0x000fe200078e10ff */
[----:B------:R-:W-:Y:S01]  /*0c10*/  ULEA UR4, UR13, UR4, 0x18 ;  /* 0x000000040d047291 */ /* 0x000fe2000f8ec0ff */
[----:B------:R-:W-:Y:S01]  /*0c20*/  ISETP.GT.AND P1, PT, R30, R39, PT ;  /* 0x000000271e00720c */ /* 0x000fe20003f24270 */
[----:B------:R-:W-:Y:S01]  /*0c30*/  ULEA UR5, UR13, UR5, 0x18 ;  /* 0x000000050d057291 */ /* 0x000fe2000f8ec0ff */
[----:B------:R-:W-:Y:S01]  /*0c40*/  IADD3 R30, PT, PT, R29, -0x5, RZ ;  /* 0xfffffffb1d1e7810 */ /* 0x000fe20007ffe0ff */
[--C-:B------:R-:W-:Y:S01]  /*0c50*/  IMAD R29, R28, R35, R62.reuse ;  /* 0x000000231c1d7224 */ /* 0x100fe200078e023e */
[----:B------:R-:W-:Y:S01]  /*0c60*/  LEA R37, R34, R27, 0x3 ;  /* 0x0000001b22257211 */ /* 0x000fe200078e18ff */
[----:B------:R-:W-:Y:S01]  /*0c70*/  HFMA2 R65, -RZ, RZ, 0, 0 ;  /* 0x00000000ff417431 */ /* 0x000fe200000001ff */
[----:B------:R-:W-:Y:S01]  /*0c80*/  IADD3 R0, PT, PT, -R0, RZ, RZ ;  /* 0x000000ff00007210 */ /* 0x000fe20007ffe1ff */
[----:B------:R-:W-:Y:S01]  /*0c90*/  HFMA2 R39, -RZ, RZ, 0, 0 ;  /* 0x00000000ff277431 */ /* 0x000fe200000001ff */
[----:B------:R-:W-:Y:S01]  /*0ca0*/  IADD3 R28, PT, PT, R32, R29, RZ ;  /* 0x0000001d201c7210 */ /* 0x000fe20007ffe0ff */
[----:B------:R-:W-:Y:S01]  /*0cb0*/  IMAD R37, R37, R35, R62 ;  /* 0x0000002325257224 */ /* 0x000fe200078e023e */
[----:B------:R-:W-:Y:S01]  /*0cc0*/  @P2 IADD3 R30, PT, PT, R34, -0x1, RZ ;  /* 0xffffffff221e2810 */ /* 0x000fe20007ffe0ff */
[----:B------:R-:W-:Y:S01]  /*0cd0*/  HFMA2 R78, -RZ, RZ, 0, 0 ;  /* 0x00000000ff4e7431 */ /* 0x000fe200000001ff */
[----:B------:R-:W-:Y:S01]  /*0ce0*/  VIMNMX.U32 R34, PT, PT, R62, R31, PT ;  /* 0x0000001f3e227248 */ /* 0x000fe20003fe0000 */
[----:B------:R-:W0:Y:S01]  /*0cf0*/  LDCU UR10, c[0x0][0x3f0] ;  /* 0x00007e00ff0a77ac */ /* 0x000e220008000800 */
[----:B------:R-:W-:-:S02]  /*0d00*/  ISETP.LE.AND P1, PT, R27, R30, !P1 ;  /* 0x0000001e1b00720c */ /* 0x000fc40004f23270 */
[C---:B------:R-:W-:Y:S01]  /*0d10*/  LEA R27, R31.reuse, UR6, 0x7 ;  /* 0x000000061f1b7c11 */ /* 0x040fe2000f8e38ff */
[----:B------:R-:W1:Y:S01]  /*0d20*/  LDCU.64 UR14, c[0x0][0x3e8] ;  /* 0x00007d00ff0e77ac */ /* 0x000e620008000a00 */
[C---:B------:R-:W-:Y:S02]  /*0d30*/  LEA R29, R31.reuse, UR4, 0x7 ;  /* 0x000000041f1d7c11 */ /* 0x040fe4000f8e38ff */
[----:B------:R-:W-:Y:S02]  /*0d40*/  LEA R31, R31, UR5, 0x7 ;  /* 0x000000051f1f7c11 */ /* 0x000fe4000f8e38ff */
[C---:B------:R-:W-:Y:S02]  /*0d50*/  LEA R27, R62.reuse, R27, 0x2 ;  /* 0x0000001b3e1b7211 */ /* 0x040fe400078e10ff */
[C---:B------:R-:W-:Y:S02]  /*0d60*/  LEA R30, R62.reuse, R29, 0x2 ;  /* 0x0000001d3e1e7211 */ /* 0x040fe400078e10ff */
[----:B------:R-:W-:-:S02]  /*0d70*/  LEA R48, R62, R31, 0x2 ;  /* 0x0000001f3e307211 */ /* 0x000fc400078e10ff */
[----:B------:R-:W-:Y:S02]  /*0d80*/  IADD3 R32, PT, PT, R32, R37, RZ ;  /* 0x0000002520207210 */ /* 0x000fe40007ffe0ff */
[----:B------:R-:W-:Y:S02]  /*0d90*/  ISETP.GT.U32.AND P1, PT, R34, 0x3, P1 ;  /* 0x000000032200780c */ /* 0x000fe40000f24070 */
[----:B------:R-:W-:Y:S02]  /*0da0*/  MOV R72, RZ ;  /* 0x000000ff00487202 */ /* 0x000fe40000000f00 */
[----:B------:R-:W-:Y:S02]  /*0db0*/  MOV R62, RZ ;  /* 0x000000ff003e7202 */ /* 0x000fe40000000f00 */
[----:B01----:R-:W-:-:S07]  /*0dc0*/  MOV R44, RZ ;  /* 0x000000ff002c7202 */ /* 0x003fce0000000f00 */
.L_x_6:
[----:B------:R-:W-:Y:S01]  /*0dd0*/  BSSY.RECONVERGENT B0, `(.L_x_2) ;  /* 0x0000037000007945 */ /* 0x000fe20003800200 */
[----:B-----5:R-:W-:Y:S02]  /*0de0*/  MOV R29, R23 ;  /* 0x00000017001d7202 */ /* 0x020fe40000000f00 */
[----:B------:R-:W-:Y:S02]  /*0df0*/  MOV R56, R20 ;  /* 0x0000001400387202 */ /* 0x000fe40000000f00 */
[----:B------:R-:W-:Y:S02]  /*0e00*/  MOV R37, R13 ;  /* 0x0000000d00257202 */ /* 0x000fe40000000f00 */
[----:B------:R-:W-:Y:S02]  /*0e10*/  MOV R43, R6 ;  /* 0x00000006002b7202 */ /* 0x000fe40000000f00 */
[----:B------:R-:W-:Y:S02]  /*0e20*/  MOV R31, R17 ;  /* 0x00000011001f7202 */ /* 0x000fe40000000f00 */
[----:B------:R-:W-:-:S02]  /*0e30*/  MOV R41, R10 ;  /* 0x0000000a00297202 */ /* 0x000fc40000000f00 */
[----:B------:R-:W-:Y:S02]  /*0e40*/  MOV R47, R4 ;  /* 0x00000004002f7202 */ /* 0x000fe40000000f00 */
[----:B------:R-:W-:Y:S02]  /*0e50*/  MOV R51, R52 ;  /* 0x0000003400337202 */ /* 0x000fe40000000f00 */
[----:B------:R-:W-:Y:S02]  /*0e60*/  MOV R76, R45 ;  /* 0x0000002d004c7202 */ /* 0x000fe40000000f00 */
[----:B------:R-:W-:Y:S02]  /*0e70*/  MOV R55, R38 ;  /* 0x0000002600377202 */ /* 0x000fe40000000f00 */
[----:B------:R-:W-:Y:S02]  /*0e80*/  MOV R59, R64 ;  /* 0x00000040003b7202 */ /* 0x000fe40000000f00 */
[----:B------:R-:W-:-:S02]  /*0e90*/  MOV R20, R21 ;  /* 0x0000001500147202 */ /* 0x000fc40000000f00 */
[----:B------:R-:W-:Y:S02]  /*0ea0*/  MOV R13, R14 ;  /* 0x0000000e000d7202 */ /* 0x000fe40000000f00 */
[----:B------:R-:W-:Y:S02]  /*0eb0*/  MOV R6, R7 ;  /* 0x0000000700067202 */ /* 0x000fe40000000f00 */
[----:B------:R-:W-:Y:S01]  /*0ec0*/  MOV R23, R25 ;  /* 0x0000001900177202 */ /* 0x000fe20000000f00 */
[----:B--234-:R-:W-:Y:S06]  /*0ed0*/  @!P0 BRA `(.L_x_3) ;  /* 0x0000000000988947 */ /* 0x01cfec0003800000 */
[----:B------:R-:W0:Y:S08]  /*0ee0*/  LDC.64 R74, c[0x0][0x3c8] ;  /* 0x0000f200ff4a7b82 */ /* 0x000e300000000a00 */
[----:B------:R-:W1:Y:S08]  /*0ef0*/  LDC.64 R34, c[0x0][0x3d0] ;  /* 0x0000f400ff227b82 */ /* 0x000e700000000a00 */
[----:B------:R-:W2:Y:S01]  /*0f00*/  LDC.64 R38, c[0x0][0x3a8] ;  /* 0x0000ea00ff267b82 */ /* 0x000ea20000000a00 */
[----:B0-----:R-:W-:-:S07]  /*0f10*/  IMAD.WIDE R74, R28, 0x4, R74 ;  /* 0x000000041c4a7825 */ /* 0x001fce00078e024a */
[----:B------:R-:W0:Y:S01]  /*0f20*/  LDC.64 R44, c[0x0][0x3b0] ;  /* 0x0000ec00ff2c7b82 */ /* 0x000e220000000a00 */
[----:B------:R-:W3:Y:S01]  /*0f30*/  LDG.E.CONSTANT R74, desc[UR8][R74.64] ;  /* 0x000000084a4a7981 */ /* 0x000ee2000c1e9900 */
[----:B-1----:R-:W-:-:S06]  /*0f40*/  IMAD.WIDE R34, R28, 0x4, R34 ;  /* 0x000000041c227825 */ /* 0x002fcc00078e0222 */
[----:B------:R-:W1:Y:S01]  /*0f50*/  LDC.64 R62, c[0x0][0x3c0] ;  /* 0x0000f000ff3e7b82 */ /* 0x000e620000000a00 */
[----:B------:R-:W4:Y:S07]  /*0f60*/  LDG.E.CONSTANT R34, desc[UR8][R34.64] ;  /* 0x0000000822227981 */ /* 0x000f2e000c1e9900 */
[----:B------:R-:W1:Y:S08]  /*0f70*/  LDC.64 R64, c[0x0][0x3d8] ;  /* 0x0000f600ff407b82 */ /* 0x000e700000000a00 */
[----:B------:R-:W1:Y:S08]  /*0f80*/  LDC.64 R72, c[0x0][0x3e0] ;  /* 0x0000f800ff487b82 */ /* 0x000e700000000a00 */
[----:B------:R-:W1:Y:S01]  /*0f90*/  LDC.64 R52, c[0x0][0x3b8] ;  /* 0x0000ee00ff347b82 */ /* 0x000e620000000a00 */
[----:B--2---:R-:W-:-:S04]  /*0fa0*/  IMAD.WIDE R38, R32, 0x4, R38 ;  /* 0x0000000420267825 */ /* 0x004fc800078e0226 */
[C---:B0-----:R-:W-:Y:S02]  /*0fb0*/  IMAD.WIDE R44, R32.reuse, 0x4, R44 ;  /* 0x00000004202c7825 */ /* 0x041fe400078e022c */
[----:B------:R0:W5:Y:S02]  /*0fc0*/  LDG.E.CONSTANT R39, desc[UR8][R38.64] ;  /* 0x0000000826277981 */ /* 0x000164000c1e9900 */
[C---:B-1----:R-:W-:Y:S02]  /*0fd0*/  IMAD.WIDE R62, R32.reuse, 0x4, R62 ;  /* 0x00000004203e7825 */ /* 0x042fe400078e023e */
[----:B------:R0:W5:Y:S02]  /*0fe0*/  LDG.E.CONSTANT R44, desc[UR8][R44.64] ;  /* 0x000000082c2c7981 */ /* 0x000164000c1e9900 */
[C---:B------:R-:W-:Y:S02]  /*0ff0*/  IMAD.WIDE R64, R32.reuse, 0x4, R64 ;  /* 0x0000000420407825 */ /* 0x040fe400078e0240 */
[----:B------:R0:W5:Y:S02]  /*1000*/  LDG.E.CONSTANT R62, desc[UR8][R62.64] ;  /* 0x000000083e3e7981 */ /* 0x000164000c1e9900 */
[----:B------:R-:W-:-:S02]  /*1010*/  IMAD.WIDE R72, R32, 0x4, R72 ;  /* 0x0000000420487825 */ /* 0x000fc400078e0248 */
[----:B------:R0:W5:Y:S04]  /*1020*/  LDG.E.CONSTANT R65, desc[UR8][R64.64] ;  /* 0x0000000840417981 */ /* 0x000168000c1e9900 */
[----:B------:R0:W5:Y:S01]  /*1030*/  LDG.E.CONSTANT R72, desc[UR8][R72.64] ;  /* 0x0000000848487981 */ /* 0x000162000c1e9900 */
[----:B------:R-:W-:-:S05]  /*1040*/  IMAD.WIDE R52, R32, 0x4, R52 ;  /* 0x0000000420347825 */ /* 0x000fca00078e0234 */
[----:B------:R0:W5:Y:S01]  /*1050*/  LDG.E.CONSTANT R78, desc[UR8][R52.64] ;  /* 0x00000008344e7981 */ /* 0x000162000c1e9900 */
[----:B------:R-:W1:Y:S01]  /*1060*/  S2UR UR6, SR_CgaCtaId ;  /* 0x00000000000679c3 */ /* 0x000e620000008800 */
[----:B------:R-:W2:Y:S01]  /*1070*/  S2R R10, SR_TID.Y ;  /* 0x00000000000a7919 */ /* 0x000ea20000002200 */
[----:B------:R-:W0:Y:S01]  /*1080*/  S2R R17, SR_TID.X ;  /* 0x0000000000117919 */ /* 0x000e220000002100 */
[----:B------:R-:W-:Y:S02]  /*1090*/  UMOV UR5, 0x400 ;  /* 0x0000040000057882 */ /* 0x000fe40000000000 */
[----:B------:R-:W-:Y:S02]  /*10a0*/  UIADD3 UR4, UPT, UPT, UR5, 0x2000, URZ ;  /* 0x0000200005047890 */ /* 0x000fe4000fffe0ff */
[----:B------:R-:W-:Y:S02]  /*10b0*/  UIADD3 UR5, UPT, UPT, UR5, 0x2800, URZ ;  /* 0x0000280005057890 */ /* 0x000fe4000fffe0ff */
[----:B-1----:R-:W-:-:S02]  /*10c0*/  ULEA UR4, UR6, UR4, 0x18 ;  /* 0x0000000406047291 */ /* 0x002fc4000f8ec0ff */
[----:B------:R-:W-:-:S04]  /*10d0*/  ULEA UR5, UR6, UR5, 0x18 ;  /* 0x0000000506057291 */ /* 0x000fc8000f8ec0ff */
[C---:B--2---:R-:W-:Y:S02]  /*10e0*/  LEA R4, R10.reuse, UR4, 0x7 ;  /* 0x000000040a047c11 */ /* 0x044fe4000f8e38ff */
[----:B------:R-:W-:Y:S02]  /*10f0*/  LEA R10, R10, UR5, 0x7 ;  /* 0x000000050a0a7c11 */ /* 0x000fe4000f8e38ff */
[C---:B0-----:R-:W-:Y:S02]  /*1100*/  LEA R7, R17.reuse, R4, 0x2 ;  /* 0x0000000411077211 */ /* 0x041fe400078e10ff */
[----:B------:R-:W-:-:S03]  /*1110*/  LEA R17, R17, R10, 0x2 ;  /* 0x0000000a11117211 */ /* 0x000fc600078e10ff */
[----:B---3--:R0:W-:Y:S04]  /*1120*/  STS [R7], R74 ;  /* 0x0000004a07007388 */ /* 0x0081e80000000800 */
[----:B----4-:R0:W-:Y:S02]  /*1130*/  STS [R17], R34 ;  /* 0x0000002211007388 */ /* 0x0101e40000000800 */
.L_x_3:
[----:B------:R-:W-:Y:S05]  /*1140*/  BSYNC.RECONVERGENT B0 ;  /* 0x0000000000007941 */ /* 0x000fea0003800200 */
.L_x_2:
[----:B------:R-:W-:Y:S01]  /*1150*/  MOV R45, R50 ;  /* 0x00000032002d7202 */ /* 0x000fe20000000f00 */
[----:B------:R-:W-:Y:S01]  /*1160*/  BAR.SYNC.DEFER_BLOCKING 0x0 ;  /* 0x0000000000007b1d */ /* 0x000fe20000010000 */
[----:B------:R-:W-:Y:S02]  /*1170*/  MOV R50, R54 ;  /* 0x0000003600327202 */ /* 0x000fe40000000f00 */
[----:B------:R-:W-:Y:S02]  /*1180*/  MOV R54, R60 ;  /* 0x0000003c00367202 */ /* 0x000fe40000000f00 */
[----:B------:R-:W-:Y:S01]  /*1190*/  MOV R60, R68 ;  /* 0x00000044003c7202 */ /* 0x000fe20000000f00 */
[----:B------:R-:W-:Y:S01]  /*11a0*/  BSSY.RECONVERGENT B0, `(.L_x_4) ;  /* 0x0000190000007945 */ /* 0x000fe20003800200 */
[----:B------:R-:W-:Y:S02]  /*11b0*/  MOV R4, R3 ;  /* 0x0000000300047202 */ /* 0x000fe40000000f00 */
[----:B------:R-:W-:-:S02]  /*11c0*/  MOV R38, R42 ;  /* 0x0000002a00267202 */ /* 0x000fc40000000f00 */
[----:B------:R-:W-:Y:S02]  /*11d0*/  MOV R68, R49 ;  /* 0x0000003100447202 */ /* 0x000fe40000000f00 */
[----:B0-----:R-:W-:Y:S02]  /*11e0*/  MOV R17, R18 ;  /* 0x0000001200117202 */ /* 0x001fe40000000f00 */
        /* <DEDUP_REMOVED lines=8> */
[----:B------:R-:W-:Y:S01]  /*1270*/  MOV R49, R36 ;  /* 0x0000002400317202 */ /* 0x000fe20000000f00 */
[----:B------:R-:W-:Y:S06]  /*1280*/  @!P1 BRA `(.L_x_5) ;  /* 0x0000001800049947 */ /* 0x000fec0003800000 */
[----:B------:R-:W-:Y:S01]  /*1290*/  FMUL R11, R21, R50 ;  /* 0x00000032150b7220 */ /* 0x000fe20000400000 */
[----:B------:R-:W-:Y:S01]  /*12a0*/  FMUL R25, R20, R45 ;  /* 0x0000002d14197220 */ /* 0x000fe20000400000 */
[----:B------:R-:W-:Y:S01]  /*12b0*/  FMUL R2, R40, R5 ;  /* 0x0000000528027220 */ /* 0x000fe20000400000 */
[----:B------:R-:W-:Y:S01]  /*12c0*/  FMUL R22, R76, R56 ;  /* 0x000000384c167220 */ /* 0x000fe20000400000 */
[----:B------:R-:W-:Y:S01]  /*12d0*/  FMUL R5, R40, R12 ;  /* 0x0000000c28057220 */ /* 0x000fe20000400000 */
[----:B------:R-:W-:Y:S01]  /*12e0*/  FADD R12, -R20, R29 ;  /* 0x0000001d140c7221 */ /* 0x000fe20000000100 */
[----:B------:R-:W-:Y:S01]  /*12f0*/  FADD R15, -R42, R57 ;  /* 0x000000392a0f7221 */ /* 0x000fe20000000100 */
[----:B------:R-:W-:Y:S01]  /*1300*/  FFMA R8, R60, R24, -R11 ;  /* 0x000000183c087223 */ /* 0x000fe2000000080b */
[----:B------:R-:W-:Y:S01]  /*1310*/  FADD R18, -R38, R59 ;  /* 0x0000003b26127221 */ /* 0x000fe20000000100 */
[----:B------:R-:W-:Y:S01]  /*1320*/  FFMA R25, R68, R29, -R25 ;  /* 0x0000001d44197223 */ /* 0x000fe20000000819 */
[----:B------:R-:W-:Y:S01]  /*1330*/  FADD R30, R64, -R55 ;  /* 0x80000037401e7221 */ /* 0x000fe20000000000 */
[----:B------:R-:W-:Y:S01]  /*1340*/  FFMA R27, R23, R49, -R22 ;  /* 0x00000031171b7223 */ /* 0x000fe20000000816 */
[----:B------:R-:W-:Y:S01]  /*1350*/  FMUL R22, R12, 0.20000000298023223877 ;  /* 0x3e4ccccd0c167820 */ /* 0x000fe20000400000 */
[----:B------:R-:W-:Y:S01]  /*1360*/  FADD R8, R8, R15 ;  /* 0x0000000f08087221 */ /* 0x000fe20000000000 */
[----:B------:R-:W-:Y:S01]  /*1370*/  FADD R12, R25, R18 ;  /* 0x00000012190c7221 */ /* 0x000fe20000000000 */
[----:B------:R-:W-:Y:S01]  /*1380*/  FADD R15, -R21, R24 ;  /* 0x00000018150f7221 */ /* 0x000fe20000000100 */
[----:B------:R-:W-:Y:S01]  /*1390*/  FADD R18, R27, R30 ;  /* 0x0000001e1b127221 */ /* 0x000fe20000000000 */
[----:B------:R-:W-:Y:S01]  /*13a0*/  FMUL R25, R3, R50 ;  /* 0x0000003203197220 */ /* 0x000fe20000400000 */
[----:B------:R-:W-:Y:S01]  /*13b0*/  FMUL R30, R50, R42 ;  /* 0x0000002a321e7220 */ /* 0x000fe20000400000 */
[----:B------:R-:W-:Y:S01]  /*13c0*/  FMUL R34, R40, R19 ;  /* 0x0000001328227220 */ /* 0x000fe20000400000 */
[----:B------:R-:W0:Y:S01]  /*13d0*/  S2R R27, SR_TID.Y ;  /* 0x00000000001b7919 */ /* 0x000e220000002200 */
[----:B------:R-:W-:Y:S01]  /*13e0*/  FFMA R53, R15, 0.80000001192092895508, -R22 ;  /* 0x3f4ccccd0f357823 */ /* 0x000fe20000000816 */
[----:B------:R-:W1:Y:S01]  /*13f0*/  S2UR UR5, SR_CgaCtaId ;  /* 0x00000000000579c3 */ /* 0x000e620000008800 */
[----:B------:R-:W-:Y:S01]  /*1400*/  FFMA R22, R60, R77, -R25 ;  /* 0x0000004d3c167223 */ /* 0x000fe20000000819 */
[----:B-----5:R-:W-:Y:S01]  /*1410*/  FADD R33, R72, -R79 ;  /* 0x8000004f48217221 */ /* 0x020fe20000000000 */
[----:B------:R-:W-:Y:S01]  /*1420*/  FFMA R34, R65, R78, -R34 ;  /* 0x0000004e41227223 */ /* 0x000fe20000000822 */
[----:B------:R-:W-:Y:S01]  /*1430*/  FFMA R25, R60, R57, -R30 ;  /* 0x000000393c197223 */ /* 0x000fe2000000081e */
[----:B------:R-:W-:Y:S01]  /*1440*/  FMUL R35, R76, R47 ;  /* 0x0000002f4c237220 */ /* 0x000fe20000400000 */
[----:B------:R-:W-:Y:S01]  /*1450*/  FMUL R36, R55, R76 ;  /* 0x0000004c37247220 */ /* 0x000fe20000400000 */
[----:B------:R-:W2:Y:S01]  /*1460*/  S2R R30, SR_TID.X ;  /* 0x00000000001e7919 */ /* 0x000ea20000002100 */
[----:B------:R-:W-:Y:S01]  /*1470*/  FADD R15, R34, R33 ;  /* 0x00000021220f7221 */ /* 0x000fe20000000000 */
[----:B------:R-:W-:Y:S01]  /*1480*/  FMUL R33, R4, R45 ;  /* 0x0000002d04217220 */ /* 0x000fe20000400000 */
[----:B------:R-:W-:Y:S01]  /*1490*/  FMUL R34, R45, R38 ;  /* 0x000000262d227220 */ /* 0x000fe20000400000 */
[----:B------:R-:W-:Y:S01]  /*14a0*/  FFMA R35, R52, R49, -R35 ;  /* 0x0000003134237223 */ /* 0x000fe20000000823 */
[----:B------:R-:W-:Y:S01]  /*14b0*/  FFMA R36, R49, R64, -R36 ;  /* 0x0000004031247223 */ /* 0x000fe20000000824 */
[----:B------:R-:W-:Y:S01]  /*14c0*/  FMUL R26, R40, R26 ;  /* 0x0000001a281a7220 */ /* 0x000fe20000400000 */
[----:B------:R-:W-:Y:S01]  /*14d0*/  FMUL R11, R79, R40 ;  /* 0x000000284f0b7220 */ /* 0x000fe20000400000 */
[C---:B------:R-:W-:Y:S01]  /*14e0*/  FFMA R33, R68.reuse, R51, -R33 ;  /* 0x0000003344217223 */ /* 0x040fe20000000821 */
[----:B------:R-:W-:Y:S01]  /*14f0*/  FFMA R34, R68, R59, -R34 ;  /* 0x0000003b44227223 */ /* 0x000fe20000000822 */
[----:B------:R-:W-:Y:S01]  /*1500*/  FADD R40, R35, R36 ;  /* 0x0000002423287221 */ /* 0x000fe20000000000 */
[----:B------:R-:W-:Y:S01]  /*1510*/  FMUL R35, R6, R45 ;  /* 0x0000002d06237220 */ /* 0x000fe20000400000 */
[----:B------:R-:W-:Y:S01]  /*1520*/  FADD R22, R22, R25 ;  /* 0x0000001916167221 */ /* 0x000fe20000000000 */
[----:B------:R-:W-:Y:S01]  /*1530*/  FADD R25, R33, R34 ;  /* 0x0000002221197221 */ /* 0x000fe20000000000 */
[----:B------:R-:W-:Y:S01]  /*1540*/  FMUL R33, R7, R50 ;  /* 0x0000003207217220 */ /* 0x000fe20000400000 */
[----:B------:R-:W-:Y:S01]  /*1550*/  FFMA R35, R68, R41, -R35 ;  /* 0x0000002944237223 */ /* 0x000fe20000000823 */
[----:B------:R-:W-:Y:S01]  /*1560*/  FFMA R36, R65, R62, -R26 ;  /* 0x0000003e41247223 */ /* 0x000fe2000000081a */
[----:B------:R-:W-:Y:S01]  /*1570*/  UMOV UR4, 0x400 ;  /* 0x0000040000047882 */ /* 0x000fe20000000000 */
[----:B------:R-:W-:Y:S01]  /*1580*/  FFMA R33, R60, R9, -R33 ;  /* 0x000000093c217223 */ /* 0x000fe20000000821 */
[----:B------:R-:W-:Y:S01]  /*1590*/  FMUL R26, R35, 0.20000000298023223877 ;  /* 0x3e4ccccd231a7820 */ /* 0x000fe20000400000 */
[----:B------:R-:W-:Y:S01]  /*15a0*/  FMUL R34, R13, R45 ;  /* 0x0000002d0d227220 */ /* 0x000fe20000400000 */
[----:B------:R-:W-:Y:S01]  /*15b0*/  UIADD3 UR6, UPT, UPT, UR4, 0x800, URZ ;  /* 0x0000080004067890 */ /* 0x000fe2000fffe0ff */
[----:B------:R-:W-:Y:S01]  /*15c0*/  FMUL R61, R14, R50 ;  /* 0x000000320e3d7220 */ /* 0x000fe20000400000 */
[----:B------:R-:W-:Y:S01]  /*15d0*/  FFMA R33, R33, 0.80000001192092895508, -R26 ;  /* 0x3f4ccccd21217823 */ /* 0x000fe2000000081a */
[----:B------:R-:W-:Y:S01]  /*15e0*/  FFMA R34, R68, R31, -R34 ;  /* 0x0000001f44227223 */ /* 0x000fe20000000822 */
[----:B------:R-:W-:Y:S01]  /*15f0*/  FADD R26, R23, -R56 ;  /* 0x80000038171a7221 */ /* 0x000fe20000000000 */
[----:B-1----:R-:W-:Y:S01]  /*1600*/  ULEA UR6, UR5, UR6, 0x18 ;  /* 0x0000000605067291 */ /* 0x002fe2000f8ec0ff */
[----:B------:R-:W-:Y:S01]  /*1610*/  FMUL R35, R76, R43 ;  /* 0x0000002b4c237220 */ /* 0x000fe20000400000 */
[----:B------:R-:W-:Y:S01]  /*1620*/  ULEA UR7, UR5, UR4, 0x18 ;  /* 0x0000000405077291 */ /* 0x000fe2000f8ec0ff */
[----:B------:R-:W-:Y:S01]  /*1630*/  FFMA R61, R60, R16, -R61 ;  /* 0x000000103c3d7223 */ /* 0x000fe2000000083d */
[----:B------:R-:W-:Y:S01]  /*1640*/  FMUL R34, R34, 0.20000000298023223877 ;  /* 0x3e4ccccd22227820 */ /* 0x000fe20000400000 */
[----:B------:R-:W-:Y:S01]  /*1650*/  FFMA R53, R26, 0.037999998778104782104, R53 ;  /* 0x3d1ba5e31a357823 */ /* 0x000fe20000000035 */
[----:B------:R-:W-:Y:S01]  /*1660*/  FFMA R26, R10, R49, -R35 ;  /* 0x000000310a1a7223 */ /* 0x000fe20000000823 */
[----:B0-----:R-:W-:Y:S01]  /*1670*/  LEA R63, R27, UR6, 0x7 ;  /* 0x000000061b3f7c11 */ /* 0x001fe2000f8e38ff */
[----:B------:R-:W-:Y:S01]  /*1680*/  FFMA R34, R61, 0.80000001192092895508, -R34 ;  /* 0x3f4ccccd3d227823 */ /* 0x000fe20000000822 */
[----:B------:R-:W-:Y:S01]  /*1690*/  LEA R61, R27, UR7, 0x7 ;  /* 0x000000071b3d7c11 */ /* 0x000fe2000f8e38ff */
[----:B------:R-:W-:Y:S01]  /*16a0*/  FFMA R81, R26, 0.037999998778104782104, R33 ;  /* 0x3d1ba5e31a517823 */ /* 0x000fe20000000021 */
[C---:B--2---:R-:W-:Y:S01]  /*16b0*/  LEA R33, R30.reuse, R63, 0x2 ;  /* 0x0000003f1e217211 */ /* 0x044fe200078e10ff */
[----:B------:R-:W-:Y:S01]  /*16c0*/  UIADD3 UR6, UPT, UPT, UR4, 0x2800, URZ ;  /* 0x0000280004067890 */ /* 0x000fe2000fffe0ff */
[----:B------:R-:W-:Y:S01]  /*16d0*/  LEA R66, R30, R61, 0x2 ;  /* 0x0000003d1e427211 */ /* 0x000fe200078e10ff */
[----:B------:R-:W-:Y:S01]  /*16e0*/  FFMA R11, R72, R65, -R11 ;  /* 0x00000041480b7223 */ /* 0x000fe2000000080b */
[----:B------:R-:W-:Y:S01]  /*16f0*/  FMUL R85, R12, 0.20000000298023223877 ;  /* 0x3e4ccccd0c557820 */ /* 0x000fe20000400000 */
[----:B------:R-:W-:Y:S01]  /*1700*/  LDS R70, [R33+0x100] ;  /* 0x0001000021467984 */ /* 0x000fe20000000800 */
[----:B------:R-:W-:Y:S01]  /*1710*/  ULEA UR6, UR5, UR6, 0x18 ;  /* 0x0000000605067291 */ /* 0x000fe2000f8ec0ff */
[----:B------:R-:W-:Y:S01]  /*1720*/  FADD R26, R78, -R19 ;  /* 0x800000134e1a7221 */ /* 0x000fe20000000000 */
[----:B------:R-:W-:Y:S01]  /*1730*/  FMUL R25, R25, 0.20000000298023223877 ;  /* 0x3e4ccccd19197820 */ /* 0x000fe20000400000 */
[----:B------:R-:W0:Y:S01]  /*1740*/  LDS R75, [R33+-0x100] ;  /* 0xffff0000214b7984 */ /* 0x000e220000000800 */
[----:B------:R-:W-:Y:S01]  /*1750*/  FADD R11, R36, R11 ;  /* 0x0000000b240b7221 */ /* 0x000fe20000000000 */
[----:B------:R-:W-:Y:S01]  /*1760*/  FFMA R85, R8, 0.80000001192092895508, -R85 ;  /* 0x3f4ccccd08557823 */ /* 0x000fe20000000855 */
[----:B------:R-:W-:Y:S01]  /*1770*/  LEA R61, R27, UR6, 0x7 ;  /* 0x000000061b3d7c11 */ /* 0x000fe2000f8e38ff */
[----:B------:R-:W-:Y:S01]  /*1780*/  LDS R73, [R66+0x8] ;  /* 0x0000080042497984 */ /* 0x000fe20000000800 */
[----:B------:R-:W-:Y:S01]  /*1790*/  FMUL R36, R76, R37 ;  /* 0x000000254c247220 */ /* 0x000fe20000400000 */
[----:B------:R-:W-:Y:S01]  /*17a0*/  FFMA R53, R26, -0.0035000001080334186554, R53 ;  /* 0xbb6560421a357823 */ /* 0x000fe20000000035 */
[----:B------:R-:W-:Y:S01]  /*17b0*/  LEA R61, R30, R61, 0x2 ;  /* 0x0000003d1e3d7211 */ /* 0x000fe200078e10ff */
[----:B------:R-:W1:Y:S01]  /*17c0*/  LDS R74, [R66+-0x8] ;  /* 0xfffff800424a7984 */ /* 0x000e620000000800 */
[----:B------:R-:W-:Y:S01]  /*17d0*/  FFMA R87, R22, 0.80000001192092895508, -R25 ;  /* 0x3f4ccccd16577823 */ /* 0x000fe20000000819 */
[----:B------:R-:W-:Y:S01]  /*17e0*/  FFMA R35, R17, R49, -R36 ;  /* 0x0000003111237223 */ /* 0x000fe20000000824 */
[C---:B------:R-:W-:Y:S01]  /*17f0*/  FFMA R2, R65.reuse, R39, -R2 ;  /* 0x0000002741027223 */ /* 0x040fe20000000802 */
[----:B------:R-:W-:Y:S01]  /*1800*/  LDS R67, [R33+0x80] ;  /* 0x0000800021437984 */ /* 0x000fe20000000800 */
[----:B------:R-:W-:Y:S01]  /*1810*/  FFMA R5, R65, R44, -R5 ;  /* 0x0000002c41057223 */ /* 0x000fe20000000805 */
[----:B------:R-:W-:Y:S01]  /*1820*/  FFMA R46, R35, 0.037999998778104782104, R34 ;  /* 0x3d1ba5e3232e7823 */ /* 0x000fe20000000022 */
[----:B------:R-:W-:Y:S01]  /*1830*/  FFMA R81, R2, -0.0035000001080334186554, R81 ;  /* 0xbb65604202517823 */ /* 0x000fe20000000051 */
[----:B------:R-:W2:Y:S01]  /*1840*/  LDS R58, [R33+-0x80] ;  /* 0xffff8000213a7984 */ /* 0x000ea20000000800 */
[----:B------:R-:W-:Y:S01]  /*1850*/  FFMA R2, R18, 0.037999998778104782104, R85 ;  /* 0x3d1ba5e312027823 */ /* 0x000fe20000000055 */
[----:B------:R-:W-:Y:S01]  /*1860*/  FFMA R46, R5, -0.0035000001080334186554, R46 ;  /* 0xbb656042052e7823 */ /* 0x000fe2000000002e */
[----:B------:R-:W-:Y:S01]  /*1870*/  FFMA R40, R40, 0.037999998778104782104, R87 ;  /* 0x3d1ba5e328287823 */ /* 0x000fe20000000057 */
[----:B------:R-:W-:Y:S01]  /*1880*/  LDS R71, [R66+0x4] ;  /* 0x0000040042477984 */ /* 0x000fe20000000800 */
[----:B------:R-:W-:Y:S01]  /*1890*/  FFMA R2, R15, -0.0035000001080334186554, R2 ;  /* 0xbb6560420f027823 */ /* 0x000fe20000000002 */
[----:B------:R-:W-:Y:S01]  /*18a0*/  UIADD3 UR6, UPT, UPT, UR4, 0x2000, URZ ;  /* 0x0000200004067890 */ /* 0x000fe2000fffe0ff */
[----:B------:R-:W-:Y:S01]  /*18b0*/  FFMA R11, R11, -0.0035000001080334186554, R40 ;  /* 0xbb6560420b0b7823 */ /* 0x000fe20000000028 */
[----:B------:R-:W3:Y:S02]  /*18c0*/  LDS R84, [R66+-0x4] ;  /* 0xfffffc0042547984 */ /* 0x000ee40000000800 */
[----:B------:R-:W-:-:S02]  /*18d0*/  ULEA UR6, UR5, UR6, 0x18 ;  /* 0x0000000605067291 */ /* 0x000fc4000f8ec0ff */
[----:B------:R-:W-:Y:S04]  /*18e0*/  LDS R86, [R33+0x180] ;  /* 0x0001800021567984 */ /* 0x000fe80000000800 */
[----:B------:R-:W4:Y:S04]  /*18f0*/  LDS R63, [R33+-0x180] ;  /* 0xfffe8000213f7984 */ /* 0x000f280000000800 */
[----:B------:R-:W-:Y:S04]  /*1900*/  LDS R8, [R66+0xc] ;  /* 0x00000c0042087984 */ /* 0x000fe80000000800 */
[----:B------:R-:W4:Y:S01]  /*1910*/  LDS R12, [R66+-0xc] ;  /* 0xfffff400420c7984 */ /* 0x000f220000000800 */
[----:B0-----:R-:W-:-:S03]  /*1920*/  FADD R82, R70, -R75 ;  /* 0x8000004b46527221 */ /* 0x001fc60000000000 */
[----:B------:R-:W-:Y:S01]  /*1930*/  LDS R48, [R33+0x200] ;  /* 0x0002000021307984 */ /* 0x000fe20000000800 */
[----:B------:R-:W-:-:S03]  /*1940*/  FMUL R82, R82, 0.20000000298023223877 ;  /* 0x3e4ccccd52527820 */ /* 0x000fc60000400000 */
[----:B------:R-:W0:Y:S01]  /*1950*/  LDS R69, [R33+-0x200] ;  /* 0xfffe000021457984 */ /* 0x000e220000000800 */
[----:B-1----:R-:W-:-:S03]  /*1960*/  FADD R5, R73, -R74 ;  /* 0x8000004a49057221 */ /* 0x002fc60000000000 */
[----:B------:R-:W-:Y:S01]  /*1970*/  LDS R26, [R66+-0x80] ;  /* 0xffff8000421a7984 */ /* 0x000fe20000000800 */
[----:B------:R-:W-:-:S03]  /*1980*/  FMUL R18, R5, 0.20000000298023223877 ;  /* 0x3e4ccccd05127820 */ /* 0x000fc60000400000 */
[----:B------:R-:W1:Y:S01]  /*1990*/  LDS R25, [R61+-0x80] ;  /* 0xffff80003d197984 */ /* 0x000e620000000800 */
[----:B--2---:R-:W-:-:S03]  /*19a0*/  FADD R15, R67, -R58 ;  /* 0x8000003a430f7221 */ /* 0x004fc60000000000 */
[----:B------:R-:W-:Y:S01]  /*19b0*/  LDS R79, [R66+0x10] ;  /* 0x00001000424f7984 */ /* 0x000fe20000000800 */
[----:B------:R-:W-:-:S03]  /*19c0*/  FFMA R15, R15, 0.80000001192092895508, -R82 ;  /* 0x3f4ccccd0f0f7823 */ /* 0x000fc60000000852 */
[----:B------:R-:W2:Y:S01]  /*19d0*/  LDS R80, [R66+-0x10] ;  /* 0xfffff00042507984 */ /* 0x000ea20000000800 */
[----:B---3--:R-:W-:-:S03]  /*19e0*/  FADD R5, R71, -R84 ;  /* 0x8000005447057221 */ /* 0x008fc60000000000 */
[----:B------:R-:W-:Y:S01]  /*19f0*/  LDS R83, [R66+0x80] ;  /* 0x0000800042537984 */ /* 0x000fe20000000800 */
[----:B------:R-:W-:-:S03]  /*1a00*/  FFMA R5, R5, 0.80000001192092895508, -R18 ;  /* 0x3f4ccccd05057823 */ /* 0x000fc60000000812 */
[----:B------:R-:W3:Y:S01]  /*1a10*/  LDS R34, [R61+0x80] ;  /* 0x000080003d227984 */ /* 0x000ee20000000800 */
[----:B----4-:R-:W-:-:S03]  /*1a20*/  FADD R82, R86, -R63 ;  /* 0x8000003f56527221 */ /* 0x010fc60000000000 */
[----:B------:R-:W-:Y:S01]  /*1a30*/  LDS R19, [R66+-0x100] ;  /* 0xffff000042137984 */ /* 0x000fe20000000800 */
[----:B------:R-:W-:-:S03]  /*1a40*/  FFMA R15, R82, 0.037999998778104782104, R15 ;  /* 0x3d1ba5e3520f7823 */ /* 0x000fc6000000000f */
[----:B------:R-:W4:Y:S01]  /*1a50*/  LDS R36, [R61+-0x100] ;  /* 0xffff00003d247984 */ /* 0x000f220000000800 */
[----:B------:R-:W-:-:S03]  /*1a60*/  FADD R18, R8, -R12 ;  /* 0x8000000c08127221 */ /* 0x000fc60000000000 */
[----:B------:R-:W-:Y:S01]  /*1a70*/  LDS R22, [R66+0x100] ;  /* 0x0001000042167984 */ /* 0x000fe20000000800 */
[----:B------:R-:W-:-:S03]  /*1a80*/  FFMA R5, R18, 0.037999998778104782104, R5 ;  /* 0x3d1ba5e312057823 */ /* 0x000fc60000000005 */
[----:B------:R-:W4:Y:S01]  /*1a90*/  LDS R35, [R61+0x100] ;  /* 0x000100003d237984 */ /* 0x000f220000000800 */
[----:B0-----:R-:W-:-:S03]  /*1aa0*/  FADD R82, R48, -R69 ;  /* 0x8000004530527221 */ /* 0x001fc60000000000 */
[----:B------:R-:W-:Y:S01]  /*1ab0*/  LDS R85, [R66+-0x180] ;  /* 0xfffe800042557984 */ /* 0x000fe20000000800 */
[----:B------:R-:W-:Y:S01]  /*1ac0*/  FFMA R15, R82, -0.0035000001080334186554, R15 ;  /* 0xbb656042520f7823 */ /* 0x000fe2000000000f */
[----:B-1----:R-:W-:Y:S02]  /*1ad0*/  FMUL R26, R26, R25 ;  /* 0x000000191a1a7220 */ /* 0x002fe40000400000 */
[----:B------:R-:W-:Y:S04]  /*1ae0*/  LDS R88, [R66+-0x200] ;  /* 0xfffe000042587984 */ /* 0x000fe80000000800 */
[----:B------:R-:W-:Y:S01]  /*1af0*/  LDS R87, [R66+0x180] ;  /* 0x0001800042577984 */ /* 0x000fe20000000800 */
[----:B--2---:R-:W-:-:S03]  /*1b00*/  FADD R18, R79, -R80 ;  /* 0x800000504f127221 */ /* 0x004fc60000000000 */
[----:B------:R-:W-:Y:S01]  /*1b10*/  LDS R90, [R66+0x200] ;  /* 0x00020000425a7984 */ /* 0x000fe20000000800 */
[----:B------:R-:W-:Y:S01]  /*1b20*/  FFMA R5, R18, -0.0035000001080334186554, R5 ;  /* 0xbb65604212057823 */ /* 0x000fe20000000005 */
[----:B------:R-:W-:Y:S02]  /*1b30*/  FMUL R18, R15, UR15 ;  /* 0x0000000f0f127c20 */ /* 0x000fe40008400000 */
[----:B------:R-:W-:Y:S01]  /*1b40*/  LDS R93, [R33+-0x10] ;  /* 0xfffff000215d7984 */ /* 0x000fe20000000800 */
[----:B---3--:R-:W-:Y:S01]  /*1b50*/  FFMA R83, R83, R34, -R26 ;  /* 0x0000002253537223 */ /* 0x008fe2000000081a */
[----:B------:R-:W-:Y:S02]  /*1b60*/  FFMA R92, R5, -UR14, -R18 ;  /* 0x8000000e055c7c23 */ /* 0x000fe40008000812 */
[----:B------:R-:W0:Y:S02]  /*1b70*/  LDS R26, [R61+-0x180] ;  /* 0xfffe80003d1a7984 */ /* 0x000e240000000800 */
[----:B------:R-:W-:-:S02]  /*1b80*/  FFMA R53, -R53, UR10, R92 ;  /* 0x0000000a35357c23 */ /* 0x000fc4000800015c */
[----:B------:R-:W1:Y:S01]  /*1b90*/  LDS R15, [R61+-0x200] ;  /* 0xfffe00003d0f7984 */ /* 0x000e620000000800 */
[----:B----4-:R-:W-:-:S03]  /*1ba0*/  FMUL R19, R19, R36 ;  /* 0x0000002413137220 */ /* 0x010fc60000400000 */
[----:B------:R-:W2:Y:S01]  /*1bb0*/  LDS R5, [R61+0x200] ;  /* 0x000200003d057984 */ /* 0x000ea20000000800 */
[----:B------:R-:W-:-:S03]  /*1bc0*/  FFMA R82, R22, R35, -R19 ;  /* 0x0000002316527223 */ /* 0x000fc60000000813 */
[----:B------:R-:W3:Y:S01]  /*1bd0*/  LDS R22, [R61+0x180] ;  /* 0x000180003d167984 */ /* 0x000ee20000000800 */
[----:B------:R-:W4:Y:S01]  /*1be0*/  LDC.64 R18, c[0x0][0x380] ;  /* 0x0000e000ff127b82 */ /* 0x000f220000000a00 */
[----:B------:R-:W-:-:S04]  /*1bf0*/  FMUL R82, R82, 0.20000000298023223877 ;  /* 0x3e4ccccd52527820 */ /* 0x000fc80000400000 */
[----:B------:R-:W-:Y:S01]  /*1c00*/  FFMA R82, R83, 0.80000001192092895508, -R82 ;  /* 0x3f4ccccd53527823 */ /* 0x000fe20000000852 */
[----:B------:R-:W-:Y:S01]  /*1c10*/  LEA R83, R27, UR6, 0x7 ;  /* 0x000000061b537c11 */ /* 0x000fe2000f8e38ff */
[----:B------:R-:W-:-:S03]  /*1c20*/  UIADD3 UR6, UPT, UPT, UR4, 0x3000, URZ ;  /* 0x0000300004067890 */ /* 0x000fc6000fffe0ff */
[----:B------:R-:W-:Y:S01]  /*1c30*/  LEA R83, R30, R83, 0x2 ;  /* 0x000000531e537211 */ /* 0x000fe200078e10ff */
[----:B------:R-:W-:-:S04]  /*1c40*/  ULEA UR6, UR5, UR6, 0x18 ;  /* 0x0000000605067291 */ /* 0x000fc8000f8ec0ff */
[----:B------:R-:W3:Y:S04]  /*1c50*/  LDS R61, [R83+-0x4] ;  /* 0xfffffc00533d7984 */ /* 0x000ee80000000800 */
[----:B------:R-:W3:Y:S01]  /*1c60*/  LDS R40, [R83+-0x8] ;  /* 0xfffff80053287984 */ /* 0x000ee20000000800 */
[----:B0-----:R-:W-:Y:S01]  /*1c70*/  FMUL R92, R85, R26 ;  /* 0x0000001a555c7220 */ /* 0x001fe20000400000 */
[----:B----4-:R-:W-:-:S04]  /*1c80*/  IMAD.WIDE R18, R28, 0x4, R18 ;  /* 0x000000041c127825 */ /* 0x010fc800078e0212 */
[----:B------:R-:W-:Y:S01]  /*1c90*/  FMUL R63, R63, R26 ;  /* 0x0000001a3f3f7220 */ /* 0x000fe20000400000 */
[----:B-1----:R-:W-:Y:S01]  /*1ca0*/  FMUL R85, R88, R15 ;  /* 0x0000000f58557220 */ /* 0x002fe20000400000 */
[----:B------:R-:W-:Y:S01]  /*1cb0*/  FMUL R88, R58, R25 ;  /* 0x000000193a587220 */ /* 0x000fe20000400000 */
[----:B------:R0:W-:Y:S02]  /*1cc0*/  STG.E desc[UR8][R18.64], R53 ;  /* 0x0000003512007986 */ /* 0x0001e4000c101908 */
[----:B--2---:R-:W-:Y:S01]  /*1cd0*/  FFMA R85, R90, R5, -R85 ;  /* 0x000000055a557223 */ /* 0x004fe20000000855 */
[----:B------:R-:W-:Y:S01]  /*1ce0*/  FFMA R88, R67, R34, -R88 ;  /* 0x0000002243587223 */ /* 0x000fe20000000858 */
[----:B------:R-:W1:Y:S04]  /*1cf0*/  LDS R53, [R83+0x4] ;  /* 0x0000040053357984 */ /* 0x000e680000000800 */
[----:B------:R-:W2:Y:S01]  /*1d00*/  LDS R58, [R83+0x8] ;  /* 0x00000800533a7984 */ /* 0x000ea20000000800 */
[-C--:B---3--:R-:W-:Y:S01]  /*1d10*/  FFMA R87, R87, R22.reuse, -R92 ;  /* 0x0000001657577223 */ /* 0x088fe2000000085c */
[----:B------:R-:W-:Y:S01]  /*1d20*/  FFMA R86, R86, R22, -R63 ;  /* 0x0000001656567223 */ /* 0x000fe2000000083f */
[----:B0-----:R-:W-:Y:S01]  /*1d30*/  LEA R19, R27, UR6, 0x7 ;  /* 0x000000061b137c11 */ /* 0x001fe2000f8e38ff */
[----:B------:R-:W0:Y:S01]  /*1d40*/  LDS R18, [R33+-0x4] ;  /* 0xfffffc0021127984 */ /* 0x000e220000000800 */
[----:B------:R-:W-:Y:S01]  /*1d50*/  FFMA R82, R87, 0.037999998778104782104, R82 ;  /* 0x3d1ba5e357527823 */ /* 0x000fe20000000052 */
[----:B------:R-:W-:Y:S01]  /*1d60*/  FMUL R87, R75, R36 ;  /* 0x000000244b577220 */ /* 0x000fe20000400000 */
[----:B------:R-:W-:Y:S01]  /*1d70*/  UIADD3 UR6, UPT, UPT, UR4, 0x1000, URZ ;  /* 0x0000100004067890 */ /* 0x000fe2000fffe0ff */
[----:B------:R-:W3:Y:S01]  /*1d80*/  LDS R75, [R33+-0x8] ;  /* 0xfffff800214b7984 */ /* 0x000ee20000000800 */
[----:B------:R-:W-:Y:S01]  /*1d90*/  FFMA R82, R85, -0.0035000001080334186554, R82 ;  /* 0xbb65604255527823 */ /* 0x000fe20000000052 */
[----:B------:R-:W-:Y:S01]  /*1da0*/  FMUL R85, R69, R15 ;  /* 0x0000000f45557220 */ /* 0x000fe20000400000 */
[----:B------:R-:W-:Y:S01]  /*1db0*/  FFMA R87, R70, R35, -R87 ;  /* 0x0000002346577223 */ /* 0x000fe20000000857 */
[----:B------:R-:W4:Y:S01]  /*1dc0*/  LDS R90, [R33+0x4] ;  /* 0x00000400215a7984 */ /* 0x000f220000000800 */
[----:B------:R-:W-:Y:S01]  /*1dd0*/  FMUL R82, R82, UR15 ;  /* 0x0000000f52527c20 */ /* 0x000fe20008400000 */
[----:B------:R-:W-:Y:S01]  /*1de0*/  FFMA R85, R48, R5, -R85 ;  /* 0x0000000530557223 */ /* 0x000fe20000000855 */
[----:B------:R-:W-:Y:S01]  /*1df0*/  LEA R48, R30, R19, 0x2 ;  /* 0x000000131e307211 */ /* 0x000fe200078e10ff */
[----:B------:R-:W-:Y:S01]  /*1e00*/  UIADD3 UR4, UPT, UPT, UR4, 0x1800, URZ ;  /* 0x0000180004047890 */ /* 0x000fe2000fffe0ff */
[----:B------:R-:W4:Y:S01]  /*1e10*/  LDS R19, [R33+0x8] ;  /* 0x0000080021137984 */ /* 0x000f220000000800 */
[----:B------:R-:W-:Y:S01]  /*1e20*/  FMUL R84, R84, R61 ;  /* 0x0000003d54547220 */ /* 0x000fe20000400000 */
[----:B------:R-:W-:-:S02]  /*1e30*/  ULEA UR6, UR5, UR6, 0x18 ;  /* 0x0000000605067291 */ /* 0x000fc4000f8ec0ff */
[----:B------:R-:W-:Y:S01]  /*1e40*/  LDS R63, [R48+0x8] ;  /* 0x00000800303f7984 */ /* 0x000fe20000000800 */
[----:B------:R-:W-:Y:S01]  /*1e50*/  FMUL R74, R74, R40 ;  /* 0x000000284a4a7220 */ /* 0x000fe20000400000 */
[----:B------:R-:W-:Y:S02]  /*1e60*/  ULEA UR4, UR5, UR4, 0x18 ;  /* 0x0000000405047291 */ /* 0x000fe4000f8ec0ff */
[----:B------:R-:W4:Y:S04]  /*1e70*/  LDS R67, [R48+-0x8] ;  /* 0xfffff80030437984 */ /* 0x000f280000000800 */
[----:B------:R-:W-:Y:S04]  /*1e80*/  LDS R70, [R48+0x4] ;  /* 0x0000040030467984 */ /* 0x000fe80000000800 */
[----:B------:R-:W4:Y:S01]  /*1e90*/  LDS R69, [R48+-0x4] ;  /* 0xfffffc0030457984 */ /* 0x000f220000000800 */
[----:B-1----:R-:W-:-:S03]  /*1ea0*/  FFMA R84, R71, R53, -R84 ;  /* 0x0000003547547223 */ /* 0x002fc60000000854 */
[----:B------:R-:W1:Y:S01]  /*1eb0*/  LDS R71, [R83+-0xc] ;  /* 0xfffff40053477984 */ /* 0x000e620000000800 */
[----:B--2---:R-:W-:-:S03]  /*1ec0*/  FFMA R74, R73, R58, -R74 ;  /* 0x0000003a494a7223 */ /* 0x004fc6000000084a */
[----:B------:R-:W2:Y:S01]  /*1ed0*/  LDS R73, [R83+0xc] ;  /* 0x00000c0053497984 */ /* 0x000ea20000000800 */
[----:B0-----:R-:W-:Y:S01]  /*1ee0*/  FMUL R18, R61, R18 ;  /* 0x000000123d127220 */ /* 0x001fe20000400000 */
[----:B---3--:R-:W-:-:S03]  /*1ef0*/  FMUL R75, R40, R75 ;  /* 0x0000004b284b7220 */ /* 0x008fc60000400000 */
[----:B----4-:R-:W-:Y:S02]  /*1f00*/  FFMA R89, R53, R90, -R18 ;  /* 0x0000005a35597223 */ /* 0x010fe40000000812 */
[----:B------:R-:W0:Y:S01]  /*1f10*/  LDS R90, [R33+-0xc] ;  /* 0xfffff400215a7984 */ /* 0x000e220000000800 */
[----:B------:R-:W-:Y:S01]  /*1f20*/  FFMA R75, R58, R19, -R75 ;  /* 0x000000133a4b7223 */ /* 0x000fe2000000084b */
[----:B------:R-:W-:Y:S01]  /*1f30*/  FADD R19, R63, -R67 ;  /* 0x800000433f137221 */ /* 0x000fe20000000000 */
[----:B------:R-:W-:-:S03]  /*1f40*/  FMUL R67, R40, R67 ;  /* 0x0000004328437220 */ /* 0x000fc60000400000 */
[----:B------:R-:W-:Y:S01]  /*1f50*/  FADD R74, R74, R19 ;  /* 0x000000134a4a7221 */ /* 0x000fe20000000000 */
[----:B------:R-:W-:Y:S01]  /*1f60*/  FFMA R63, R58, R63, -R67 ;  /* 0x0000003f3a3f7223 */ /* 0x000fe20000000843 */
[----:B------:R-:W-:-:S04]  /*1f70*/  FADD R19, R70, -R69 ;  /* 0x8000004546137221 */ /* 0x000fc80000000000 */
[----:B------:R-:W-:Y:S01]  /*1f80*/  FADD R18, R84, R19 ;  /* 0x0000001354127221 */ /* 0x000fe20000000000 */
[----:B------:R-:W-:Y:S01]  /*1f90*/  FMUL R19, R74, 0.20000000298023223877 ;  /* 0x3e4ccccd4a137820 */ /* 0x000fe20000400000 */
[----:B------:R-:W-:Y:S01]  /*1fa0*/  FMUL R84, R75, 0.20000000298023223877 ;  /* 0x3e4ccccd4b547820 */ /* 0x000fe20000400000 */
[----:B------:R-:W-:Y:S02]  /*1fb0*/  LDS R74, [R48+0xc] ;  /* 0x00000c00304a7984 */ /* 0x000fe40000000800 */
[----:B------:R-:W-:Y:S01]  /*1fc0*/  FFMA R18, R18, 0.80000001192092895508, -R19 ;  /* 0x3f4ccccd12127823 */ /* 0x000fe20000000813 */
[----:B-1----:R-:W-:Y:S01]  /*1fd0*/  FMUL R19, R12, R71 ;  /* 0x000000470c137220 */ /* 0x002fe20000400000 */
[----:B------:R-:W-:Y:S01]  /*1fe0*/  FFMA R89, R89, 0.80000001192092895508, -R84 ;  /* 0x3f4ccccd59597823 */ /* 0x000fe20000000854 */
[----:B------:R-:W-:Y:S02]  /*1ff0*/  LDS R75, [R48+-0xc] ;  /* 0xfffff400304b7984 */ /* 0x000fe40000000800 */
[----:B--2---:R-:W-:-:S02]  /*2000*/  FFMA R19, R8, R73, -R19 ;  /* 0x0000004908137223 */ /* 0x004fc40000000813 */
[----:B------:R-:W1:Y:S04]  /*2010*/  LDS R84, [R33+0xc] ;  /* 0x00000c0021547984 */ /* 0x000e680000000800 */
[----:B------:R-:W2:Y:S01]  /*2020*/  LDS R8, [R83+-0x10] ;  /* 0xfffff00053087984 */ /* 0x000ea20000000800 */
[----:B0-----:R-:W-:-:S03]  /*2030*/  FMUL R90, R71, R90 ;  /* 0x0000005a475a7220 */ /* 0x001fc60000400000 */
[----:B------:R-:W0:Y:S01]  /*2040*/  LDS R12, [R83+0x10] ;  /* 0x00001000530c7984 */ /* 0x000e220000000800 */
[----:B-1----:R-:W-:Y:S01]  /*2050*/  FFMA R90, R73, R84, -R90 ;  /* 0x00000054495a7223 */ /* 0x002fe2000000085a */
[----:B------:R-:W-:Y:S01]  /*2060*/  FADD R84, R74, -R75 ;  /* 0x8000004b4a547221 */ /* 0x000fe20000000000 */
[----:B--2---:R-:W-:-:S03]  /*2070*/  FMUL R80, R80, R8 ;  /* 0x0000000850507220 */ /* 0x004fc60000400000 */
[----:B------:R-:W-:Y:S01]  /*2080*/  FADD R91, R19, R84 ;  /* 0x00000054135b7221 */ /* 0x000fe20000000000 */
[----:B------:R-:W-:Y:S01]  /*2090*/  FMUL R93, R8, R93 ;  /* 0x0000005d085d7220 */ /* 0x000fe20000400000 */
[----:B------:R-:W-:Y:S01]  /*20a0*/  FFMA R89, R90, 0.037999998778104782104, R89 ;  /* 0x3d1ba5e35a597823 */ /* 0x000fe20000000059 */
[----:B0-----:R-:W-:Y:S01]  /*20b0*/  FFMA R19, R79, R12, -R80 ;  /* 0x0000000c4f137223 */ /* 0x001fe20000000850 */
[----:B------:R-:W-:Y:S01]  /*20c0*/  FFMA R18, R91, 0.037999998778104782104, R18 ;  /* 0x3d1ba5e35b127823 */ /* 0x000fe20000000012 */
[----:B------:R-:W-:Y:S04]  /*20d0*/  LDS R79, [R48+0x10] ;  /* 0x00001000304f7984 */ /* 0x000fe80000000800 */
[----:B------:R-:W0:Y:S04]  /*20e0*/  LDS R80, [R48+-0x10] ;  /* 0xfffff00030507984 */ /* 0x000e280000000800 */
[----:B------:R-:W1:Y:S01]  /*20f0*/  LDS R91, [R33+0x10] ;  /* 0x00001000215b7984 */ /* 0x000e620000000800 */
[----:B0-----:R-:W-:Y:S01]  /*2100*/  FADD R84, R79, -R80 ;  /* 0x800000504f547221 */ /* 0x001fe20000000000 */
[----:B------:R-:W-:-:S03]  /*2110*/  FMUL R67, R8, R80 ;  /* 0x0000005008437220 */ /* 0x000fc60000400000 */
[----:B------:R-:W-:Y:S01]  /*2120*/  FADD R19, R19, R84 ;  /* 0x0000005413137221 */ /* 0x000fe20000000000 */
[----:B-1----:R-:W-:Y:S01]  /*2130*/  FFMA R90, R12, R91, -R93 ;  /* 0x0000005b0c5a7223 */ /* 0x002fe2000000085d */
[----:B------:R-:W-:Y:S01]  /*2140*/  LDS R84, [R48+0x100] ;  /* 0x0001000030547984 */ /* 0x000fe20000000800 */
[----:B------:R-:W-:Y:S01]  /*2150*/  LEA R93, R27, UR4, 0x7 ;  /* 0x000000041b5d7c11 */ /* 0x000fe2000f8e38ff */
[----:B------:R-:W-:Y:S01]  /*2160*/  FFMA R83, R19, -0.0035000001080334186554, R18 ;  /* 0xbb65604213537823 */ /* 0x000fe20000000012 */
[----:B------:R-:W-:Y:S01]  /*2170*/  FFMA R90, R90, -0.0035000001080334186554, R89 ;  /* 0xbb6560425a5a7823 */ /* 0x000fe20000000059 */
[----:B------:R-:W0:Y:S01]  /*2180*/  LDC.64 R18, c[0x0][0x388] ;  /* 0x0000e200ff127b82 */ /* 0x000e220000000a00 */
[----:B------:R-:W-:Y:S01]  /*2190*/  FFMA R79, R12, R79, -R67 ;  /* 0x0000004f0c4f7223 */ /* 0x000fe20000000843 */
[----:B------:R-:W-:Y:S02]  /*21a0*/  FFMA R82, R83, -UR14, -R82 ;  /* 0x8000000e53527c23 */ /* 0x000fe40008000852 */
[----:B------:R-:W-:Y:S02]  /*21b0*/  LDS R83, [R48+-0x100] ;  /* 0xffff000030537984 */ /* 0x000fe40000000800 */
[----:B------:R-:W-:-:S02]  /*21c0*/  FFMA R91, -R81, UR10, R82 ;  /* 0x0000000a515b7c23 */ /* 0x000fc40008000152 */
[----:B------:R-:W-:Y:S04]  /*21d0*/  LDS R81, [R48+0x80] ;  /* 0x0000800030517984 */ /* 0x000fe80000000800 */
[----:B------:R-:W1:Y:S01]  /*21e0*/  LDS R82, [R48+-0x80] ;  /* 0xffff800030527984 */ /* 0x000e620000000800 */
[----:B0-----:R-:W-:-:S05]  /*21f0*/  IMAD.WIDE R18, R28, 0x4, R18 ;  /* 0x000000041c127825 */ /* 0x001fca00078e0212 */
[----:B------:R0:W-:Y:S02]  /*2200*/  STG.E desc[UR8][R18.64], R91 ;  /* 0x0000005b12007986 */ /* 0x0001e4000c101908 */
[----:B0-----:R-:W-:-:S04]  /*2210*/  LEA R91, R27, UR6, 0x7 ;  /* 0x000000061b5b7c11 */ /* 0x001fc8000f8e38ff */
[C---:B------:R-:W-:Y:S02]  /*2220*/  LEA R27, R30.reuse, R91, 0x2 ;  /* 0x0000005b1e1b7211 */ /* 0x040fe400078e10ff */
[----:B------:R-:W-:-:S03]  /*2230*/  LEA R30, R30, R93, 0x2 ;  /* 0x0000005d1e1e7211 */ /* 0x000fc600078e10ff */
[----:B------:R-:W0:Y:S01]  /*2240*/  LDS R91, [R27+-0x8] ;  /* 0xfffff8001b5b7984 */ /* 0x000e220000000800 */
[----:B-1----:R-:W-:-:S03]  /*2250*/  FADD R89, R81, -R82 ;  /* 0x8000005251597221 */ /* 0x002fc60000000000 */
[----:B------:R-:W-:Y:S01]  /*2260*/  LDS R80, [R30+0xc] ;  /* 0x00000c001e507984 */ /* 0x000fe20000000800 */
[----:B------:R-:W-:Y:S01]  /*2270*/  FADD R89, R88, R89 ;  /* 0x0000005958597221 */ /* 0x000fe20000000000 */
[----:B------:R-:W-:Y:S02]  /*2280*/  FADD R88, R84, -R83 ;  /* 0x8000005354587221 */ /* 0x000fe40000000000 */
[----:B------:R-:W-:Y:S02]  /*2290*/  LDS R67, [R30+0x10] ;  /* 0x000010001e437984 */ /* 0x000fe40000000800 */
[----:B------:R-:W-:Y:S02]  /*22a0*/  FADD R92, R87, R88 ;  /* 0x00000058575c7221 */ /* 0x000fe40000000000 */
[----:B------:R-:W-:Y:S02]  /*22b0*/  LDS R87, [R48+0x180] ;  /* 0x0001800030577984 */ /* 0x000fe40000000800 */
[----:B------:R-:W-:-:S02]  /*22c0*/  FMUL R92, R92, 0.20000000298023223877 ;  /* 0x3e4ccccd5c5c7820 */ /* 0x000fc40000400000 */
[----:B------:R-:W1:Y:S02]  /*22d0*/  LDS R88, [R48+-0x180] ;  /* 0xfffe800030587984 */ /* 0x000e640000000800 */
[----:B------:R-:W-:Y:S01]  /*22e0*/  FFMA R89, R89, 0.80000001192092895508, -R92 ;  /* 0x3f4ccccd59597823 */ /* 0x000fe2000000085c */
[----:B0-----:R-:W-:Y:S01]  /*22f0*/  FMUL R91, R40, R91 ;  /* 0x0000005b285b7220 */ /* 0x001fe20000400000 */
[----:B-1----:R-:W-:Y:S01]  /*2300*/  FADD R19, R87, -R88 ;  /* 0x8000005857137221 */ /* 0x002fe20000000000 */
[----:B------:R-:W-:-:S03]  /*2310*/  FMUL R93, R26, R88 ;  /* 0x000000581a5d7220 */ /* 0x000fc60000400000 */
[----:B------:R-:W-:Y:S01]  /*2320*/  FADD R86, R86, R19 ;  /* 0x0000001356567221 */ /* 0x000fe20000000000 */
[----:B------:R-:W-:-:S03]  /*2330*/  FFMA R87, R22, R87, -R93 ;  /* 0x0000005716577223 */ /* 0x000fc6000000085d */
[----:B------:R-:W-:Y:S02]  /*2340*/  FFMA R18, R86, 0.037999998778104782104, R89 ;  /* 0x3d1ba5e356127823 */ /* 0x000fe40000000059 */
[----:B------:R-:W-:Y:S04]  /*2350*/  LDS R89, [R48+0x200] ;  /* 0x0002000030597984 */ /* 0x000fe80000000800 */
[----:B------:R-:W0:Y:S02]  /*2360*/  LDS R86, [R48+-0x200] ;  /* 0xfffe000030567984 */ /* 0x000e240000000800 */
[----:B0-----:R-:W-:Y:S01]  /*2370*/  FADD R92, R89, -R86 ;  /* 0x80000056595c7221 */ /* 0x001fe20000000000 */
[----:B------:R-:W-:-:S03]  /*2380*/  FMUL R86, R15, R86 ;  /* 0x000000560f567220 */ /* 0x000fc60000400000 */
[----:B------:R-:W-:Y:S01]  /*2390*/  FADD R85, R85, R92 ;  /* 0x0000005c55557221 */ /* 0x000fe20000000000 */
[----:B------:R-:W-:-:S03]  /*23a0*/  FFMA R89, R5, R89, -R86 ;  /* 0x0000005905597223 */ /* 0x000fc60000000856 */
[----:B------:R-:W-:-:S04]  /*23b0*/  FFMA R18, R85, -0.0035000001080334186554, R18 ;  /* 0xbb65604255127823 */ /* 0x000fc80000000012 */
[----:B------:R-:W-:-:S04]  /*23c0*/  FMUL R19, R18, UR15 ;  /* 0x0000000f12137c20 */ /* 0x000fc80008400000 */
[----:B------:R-:W-:Y:S02]  /*23d0*/  FFMA R85, R90, -UR14, -R19 ;  /* 0x8000000e5a557c23 */ /* 0x000fe40008000813 */
[----:B------:R-:W0:Y:S01]  /*23e0*/  LDC.64 R18, c[0x0][0x390] ;  /* 0x0000e400ff127b82 */ /* 0x000e220000000a00 */
[----:B------:R-:W1:Y:S01]  /*23f0*/  LDS R90, [R27+-0xc] ;  /* 0xfffff4001b5a7984 */ /* 0x000e620000000800 */
[----:B------:R-:W-:-:S03]  /*2400*/  FFMA R85, -R46, UR10, R85 ;  /* 0x0000000a2e557c23 */ /* 0x000fc60008000155 */
[----:B------:R-:W2:Y:S01]  /*2410*/  LDS R46, [R27+-0x4] ;  /* 0xfffffc001b2e7984 */ /* 0x000ea20000000800 */
[----:B0-----:R-:W-:-:S05]  /*2420*/  IMAD.WIDE R18, R28, 0x4, R18 ;  /* 0x000000041c127825 */ /* 0x001fca00078e0212 */
[----:B------:R-:W-:Y:S04]  /*2430*/  STG.E desc[UR8][R18.64], R85 ;  /* 0x0000005512007986 */ /* 0x000fe8000c101908 */
[----:B------:R-:W0:Y:S04]  /*2440*/  LDS R18, [R27+0x4] ;  /* 0x000004001b127984 */ /* 0x000e280000000800 */
[----:B------:R-:W3:Y:S04]  /*2450*/  LDS R19, [R27+0x8] ;  /* 0x000008001b137984 */ /* 0x000ee80000000800 */
[----:B------:R-:W-:Y:S01]  /*2460*/  LDS R85, [R27+0x10] ;  /* 0x000010001b557984 */ /* 0x000fe20000000800 */
[----:B-1----:R-:W-:Y:S01]  /*2470*/  FMUL R90, R71, R90 ;  /* 0x0000005a475a7220 */ /* 0x002fe20000400000 */
[----:B--2---:R-:W-:-:S04]  /*2480*/  FMUL R46, R61, R46 ;  /* 0x0000002e3d2e7220 */ /* 0x004fc80000400000 */
[----:B0-----:R-:W-:Y:S02]  /*2490*/  FFMA R18, R53, R18, -R46 ;  /* 0x0000001235127223 */ /* 0x001fe4000000082e */
[----:B------:R-:W0:Y:S01]  /*24a0*/  LDS R46, [R27+0xc] ;  /* 0x00000c001b2e7984 */ /* 0x000e220000000800 */
[----:B---3--:R-:W-:-:S03]  /*24b0*/  FFMA R19, R58, R19, -R91 ;  /* 0x000000133a137223 */ /* 0x008fc6000000085b */
[----:B------:R-:W1:Y:S01]  /*24c0*/  LDS R91, [R27+-0x10] ;  /* 0xfffff0001b5b7984 */ /* 0x000e620000000800 */
[----:B------:R-:W-:-:S04]  /*24d0*/  FMUL R19, R19, 0.20000000298023223877 ;  /* 0x3e4ccccd13137820 */ /* 0x000fc80000400000 */
[----:B------:R-:W-:Y:S01]  /*24e0*/  FFMA R18, R18, 0.80000001192092895508, -R19 ;  /* 0x3f4ccccd12127823 */ /* 0x000fe20000000813 */
[----:B0-----:R-:W-:Y:S02]  /*24f0*/  FFMA R19, R73, R46, -R90 ;  /* 0x0000002e49137223 */ /* 0x001fe4000000085a */
[----:B------:R-:W0:Y:S01]  /*2500*/  LDS R46, [R27+-0x80] ;  /* 0xffff80001b2e7984 */ /* 0x000e220000000800 */
[----:B-1----:R-:W-:Y:S01]  /*2510*/  FMUL R91, R8, R91 ;  /* 0x0000005b085b7220 */ /* 0x002fe20000400000 */
[----:B------:R-:W-:Y:S02]  /*2520*/  FFMA R19, R19, 0.037999998778104782104, R18 ;  /* 0x3d1ba5e313137823 */ /* 0x000fe40000000012 */
[----:B------:R-:W1:Y:S01]  /*2530*/  LDS R90, [R27+-0x200] ;  /* 0xfffe00001b5a7984 */ /* 0x000e620000000800 */
[----:B------:R-:W-:-:S03]  /*2540*/  FFMA R18, R12, R85, -R91 ;  /* 0x000000550c127223 */ /* 0x000fc6000000085b */
[----:B------:R-:W2:Y:S01]  /*2550*/  LDS R85, [R27+0x80] ;  /* 0x000080001b557984 */ /* 0x000ea20000000800 */
[----:B------:R-:W-:-:S03]  /*2560*/  FFMA R19, R18, -0.0035000001080334186554, R19 ;  /* 0xbb65604212137823 */ /* 0x000fc60000000013 */
[----:B------:R-:W-:Y:S01]  /*2570*/  LDS R18, [R27+0x100] ;  /* 0x000100001b127984 */ /* 0x000fe20000000800 */
[----:B0-----:R-:W-:Y:S01]  /*2580*/  FMUL R91, R25, R46 ;  /* 0x0000002e195b7220 */ /* 0x001fe20000400000 */
[----:B-1----:R-:W-:-:S03]  /*2590*/  FMUL R90, R15, R90 ;  /* 0x0000005a0f5a7220 */ /* 0x002fc60000400000 */
[----:B--2---:R-:W-:Y:S02]  /*25a0*/  FFMA R85, R34, R85, -R91 ;  /* 0x0000005522557223 */ /* 0x004fe4000000085b */
[----:B------:R-:W0:Y:S02]  /*25b0*/  LDS R91, [R27+-0x100] ;  /* 0xffff00001b5b7984 */ /* 0x000e240000000800 */
[----:B0-----:R-:W-:Y:S02]  /*25c0*/  FMUL R46, R36, R91 ;  /* 0x0000005b242e7220 */ /* 0x001fe40000400000 */
[----:B------:R-:W0:Y:S02]  /*25d0*/  LDS R91, [R27+-0x180] ;  /* 0xfffe80001b5b7984 */ /* 0x000e240000000800 */
[----:B------:R-:W-:Y:S02]  /*25e0*/  FFMA R18, R35, R18, -R46 ;  /* 0x0000001223127223 */ /* 0x000fe4000000082e */
[----:B------:R-:W-:Y:S02]  /*25f0*/  LDS R46, [R27+0x200] ;  /* 0x000200001b2e7984 */ /* 0x000fe40000000800 */
[----:B------:R-:W-:-:S04]  /*2600*/  FMUL R18, R18, 0.20000000298023223877 ;  /* 0x3e4ccccd12127820 */ /* 0x000fc80000400000 */
[----:B------:R-:W-:Y:S02]  /*2610*/  FFMA R18, R85, 0.80000001192092895508, -R18 ;  /* 0x3f4ccccd55127823 */ /* 0x000fe40000000812 */
[----:B------:R-:W1:Y:S01]  /*2620*/  LDS R85, [R27+0x180] ;  /* 0x000180001b557984 */ /* 0x000e620000000800 */
[----:B0-----:R-:W-:-:S04]  /*2630*/  FMUL R91, R26, R91 ;  /* 0x0000005b1a5b7220 */ /* 0x001fc80000400000 */
[----:B-1----:R-:W-:Y:S02]  /*2640*/  FFMA R85, R22, R85, -R91 ;  /* 0x0000005516557223 */ /* 0x002fe4000000085b */
[----:B------:R-:W-:Y:S02]  /*2650*/  LDS R91, [R30+-0x8] ;  /* 0xfffff8001e5b7984 */ /* 0x000fe40000000800 */
[----:B------:R-:W-:Y:S01]  /*2660*/  FFMA R18, R85, 0.037999998778104782104, R18 ;  /* 0x3d1ba5e355127823 */ /* 0x000fe20000000012 */
[----:B------:R-:W-:Y:S01]  /*2670*/  FFMA R85, R5, R46, -R90 ;  /* 0x0000002e05557223 */ /* 0x000fe2000000085a */
[----:B------:R-:W-:Y:S01]  /*2680*/  FMUL R90, R61, R69 ;  /* 0x000000453d5a7220 */ /* 0x000fe20000400000 */
[----:B------:R-:W0:Y:S02]  /*2690*/  LDS R46, [R30+-0x4] ;  /* 0xfffffc001e2e7984 */ /* 0x000e240000000800 */
[----:B------:R-:W-:Y:S01]  /*26a0*/  FFMA R85, R85, -0.0035000001080334186554, R18 ;  /* 0xbb65604255557823 */ /* 0x000fe20000000012 */
[----:B------:R-:W-:Y:S01]  /*26b0*/  FFMA R70, R53, R70, -R90 ;  /* 0x0000004635467223 */ /* 0x000fe2000000085a */
[----:B------:R-:W-:Y:S04]  /*26c0*/  LDS R69, [R30+0x8] ;  /* 0x000008001e457984 */ /* 0x000fe80000000800 */
[----:B------:R-:W-:Y:S01]  /*26d0*/  LDS R18, [R30+-0x200] ;  /* 0xfffe00001e127984 */ /* 0x000fe20000000800 */
[----:B0-----:R-:W-:-:S03]  /*26e0*/  FMUL R61, R61, R46 ;  /* 0x0000002e3d3d7220 */ /* 0x001fc60000400000 */
[----:B------:R-:W0:Y:S02]  /*26f0*/  LDS R46, [R30+0x4] ;  /* 0x000004001e2e7984 */ /* 0x000e240000000800 */
[----:B0-----:R-:W-:Y:S01]  /*2700*/  FFMA R53, R53, R46, -R61 ;  /* 0x0000002e35357223 */ /* 0x001fe2000000083d */
[----:B------:R-:W-:Y:S01]  /*2710*/  FMUL R46, R40, R91 ;  /* 0x0000005b282e7220 */ /* 0x000fe20000400000 */
[----:B------:R-:W0:Y:S01]  /*2720*/  LDS R61, [R30+-0x100] ;  /* 0xffff00001e3d7984 */ /* 0x000e220000000800 */
[----:B------:R-:W-:Y:S01]  /*2730*/  FMUL R91, R25, R82 ;  /* 0x00000052195b7220 */ /* 0x000fe20000400000 */
[----:B------:R-:W-:Y:S01]  /*2740*/  FMUL R82, R85, UR15 ;  /* 0x0000000f55527c20 */ /* 0x000fe20008400000 */
[----:B------:R-:W-:Y:S01]  /*2750*/  FFMA R58, R58, R69, -R46 ;  /* 0x000000453a3a7223 */ /* 0x000fe2000000082e */
[----:B------:R-:W1:Y:S01]  /*2760*/  LDS R40, [R30+0x100] ;  /* 0x000100001e287984 */ /* 0x000e620000000800 */
[----:B------:R-:W-:Y:S01]  /*2770*/  FMUL R46, R71, R75 ;  /* 0x0000004b472e7220 */ /* 0x000fe20000400000 */
[----:B------:R-:W-:Y:S01]  /*2780*/  FFMA R81, R34, R81, -R91 ;  /* 0x0000005122517223 */ /* 0x000fe2000000085b */
[----:B------:R-:W-:Y:S01]  /*2790*/  FFMA R85, R19, -UR14, -R82 ;  /* 0x8000000e13557c23 */ /* 0x000fe20008000852 */
[----:B------:R-:W-:Y:S01]  /*27a0*/  LDS R75, [R30+0x80] ;  /* 0x000080001e4b7984 */ /* 0x000fe20000000800 */
[----:B------:R-:W-:Y:S01]  /*27b0*/  FFMA R74, R73, R74, -R46 ;  /* 0x0000004a494a7223 */ /* 0x000fe2000000082e */
[----:B------:R-:W-:Y:S01]  /*27c0*/  FMUL R46, R36, R83 ;  /* 0x00000053242e7220 */ /* 0x000fe20000400000 */
[----:B------:R-:W-:Y:S01]  /*27d0*/  FADD R58, R58, R63 ;  /* 0x0000003f3a3a7221 */ /* 0x000fe20000000000 */
[----:B------:R-:W-:Y:S01]  /*27e0*/  LDS R83, [R30+0x180] ;  /* 0x000180001e537984 */ /* 0x000fe20000000800 */
[----:B------:R-:W-:Y:S01]  /*27f0*/  FADD R53, R53, R70 ;  /* 0x0000004635357221 */ /* 0x000fe20000000000 */
[----:B------:R-:W-:Y:S01]  /*2800*/  FFMA R84, R35, R84, -R46 ;  /* 0x0000005423547223 */ /* 0x000fe2000000082e */
[----:B------:R-:W-:Y:S01]  /*2810*/  FMUL R58, R58, 0.20000000298023223877 ;  /* 0x3e4ccccd3a3a7820 */ /* 0x000fe20000400000 */
[----:B------:R-:W2:Y:S01]  /*2820*/  LDS R46, [R30+-0xc] ;  /* 0xfffff4001e2e7984 */ /* 0x000ea20000000800 */
[----:B------:R-:W-:-:S02]  /*2830*/  FFMA R85, -R2, UR10, R85 ;  /* 0x0000000a02557c23 */ /* 0x000fc40008000155 */
[----:B------:R-:W-:Y:S01]  /*2840*/  FFMA R53, R53, 0.80000001192092895508, -R58 ;  /* 0x3f4ccccd35357823 */ /* 0x000fe2000000083a */
[----:B0-----:R-:W-:Y:S02]  /*2850*/  FMUL R61, R36, R61 ;  /* 0x0000003d243d7220 */ /* 0x001fe40000400000 */
[----:B------:R-:W0:Y:S02]  /*2860*/  LDS R36, [R30+-0x80] ;  /* 0xffff80001e247984 */ /* 0x000e240000000800 */
[----:B-1----:R-:W-:Y:S02]  /*2870*/  FFMA R69, R35, R40, -R61 ;  /* 0x0000002823457223 */ /* 0x002fe4000000083d */
[----:B------:R-:W1:Y:S02]  /*2880*/  LDS R35, [R30+-0x180] ;  /* 0xfffe80001e237984 */ /* 0x000e640000000800 */
[----:B------:R-:W-:Y:S02]  /*2890*/  FADD R69, R69, R84 ;  /* 0x0000005445457221 */ /* 0x000fe40000000000 */
[----:B------:R-:W3:Y:S02]  /*28a0*/  LDS R61, [R30+-0x10] ;  /* 0xfffff0001e3d7984 */ /* 0x000ee40000000800 */
[----:B------:R-:W-:-:S02]  /*28b0*/  FMUL R69, R69, 0.20000000298023223877 ;  /* 0x3e4ccccd45457820 */ /* 0x000fc40000400000 */
[----:B------:R-:W4:Y:S01]  /*28c0*/  LDS R40, [R30+0x200] ;  /* 0x000200001e287984 */ /* 0x000f220000000800 */
[----:B--2---:R-:W-:-:S04]  /*28d0*/  FMUL R46, R71, R46 ;  /* 0x0000002e472e7220 */ /* 0x004fc80000400000 */
[----:B------:R-:W-:-:S04]  /*28e0*/  FFMA R73, R73, R80, -R46 ;  /* 0x0000005049497223 */ /* 0x000fc8000000082e */
[----:B------:R-:W-:-:S04]  /*28f0*/  FADD R74, R73, R74 ;  /* 0x0000004a494a7221 */ /* 0x000fc80000000000 */
[----:B------:R-:W-:Y:S01]  /*2900*/  FFMA R53, R74, 0.037999998778104782104, R53 ;  /* 0x3d1ba5e34a357823 */ /* 0x000fe20000000035 */
[----:B0-----:R-:W-:-:S04]  /*2910*/  FMUL R25, R25, R36 ;  /* 0x0000002419197220 */ /* 0x001fc80000400000 */
[----:B------:R-:W-:Y:S01]  /*2920*/  FFMA R34, R34, R75, -R25 ;  /* 0x0000004b22227223 */ /* 0x000fe20000000819 */
[----:B-1----:R-:W-:Y:S01]  /*2930*/  FMUL R35, R26, R35 ;  /* 0x000000231a237220 */ /* 0x002fe20000400000 */
[----:B------:R-:W-:Y:S02]  /*2940*/  FMUL R26, R15, R18 ;  /* 0x000000120f1a7220 */ /* 0x000fe40000400000 */
[----:B------:R-:W-:Y:S01]  /*2950*/  FADD R34, R34, R81 ;  /* 0x0000005122227221 */ /* 0x000fe20000000000 */
[----:B------:R-:W-:Y:S01]  /*2960*/  FFMA R22, R22, R83, -R35 ;  /* 0x0000005316167223 */ /* 0x000fe20000000823 */
[----:B------:R-:W0:Y:S01]  /*2970*/  LDC.64 R18, c[0x0][0x3a0] ;  /* 0x0000e800ff127b82 */ /* 0x000e220000000a00 */
[----:B---3--:R-:W-:Y:S01]  /*2980*/  FMUL R61, R8, R61 ;  /* 0x0000003d083d7220 */ /* 0x008fe20000400000 */
[----:B------:R-:W-:Y:S01]  /*2990*/  FFMA R69, R34, 0.80000001192092895508, -R69 ;  /* 0x3f4ccccd22457823 */ /* 0x000fe20000000845 */
[----:B------:R-:W-:Y:S01]  /*29a0*/  FADD R22, R22, R87 ;  /* 0x0000005716167221 */ /* 0x000fe20000000000 */
[----:B----4-:R-:W-:Y:S01]  /*29b0*/  FFMA R26, R5, R40, -R26 ;  /* 0x00000028051a7223 */ /* 0x010fe2000000081a */
[----:B------:R-:W-:-:S02]  /*29c0*/  FFMA R12, R12, R67, -R61 ;  /* 0x000000430c0c7223 */ /* 0x000fc4000000083d */
[----:B------:R-:W-:Y:S01]  /*29d0*/  FFMA R22, R22, 0.037999998778104782104, R69 ;  /* 0x3d1ba5e316167823 */ /* 0x000fe20000000045 */
[----:B------:R-:W1:Y:S01]  /*29e0*/  LDC.64 R34, c[0x0][0x398] ;  /* 0x0000e600ff227b82 */ /* 0x000e620000000a00 */
[----:B------:R-:W-:Y:S01]  /*29f0*/  FADD R89, R26, R89 ;  /* 0x000000591a597221 */ /* 0x000fe20000000000 */
[----:B------:R-:W-:-:S03]  /*2a00*/  FADD R12, R12, R79 ;  /* 0x0000004f0c0c7221 */ /* 0x000fc60000000000 */
[----:B------:R-:W-:Y:S01]  /*2a10*/  FFMA R22, R89, -0.0035000001080334186554, R22 ;  /* 0xbb65604259167823 */ /* 0x000fe20000000016 */
[----:B------:R-:W-:-:S03]  /*2a20*/  FFMA R12, R12, -0.0035000001080334186554, R53 ;  /* 0xbb6560420c0c7823 */ /* 0x000fc60000000035 */
[----:B------:R-:W-:-:S04]  /*2a30*/  FMUL R5, R22, UR15 ;  /* 0x0000000f16057c20 */ /* 0x000fc80008400000 */
[----:B------:R-:W-:Y:S01]  /*2a40*/  FFMA R12, R12, -UR14, -R5 ;  /* 0x8000000e0c0c7c23 */ /* 0x000fe20008000805 */
[----:B0-----:R-:W-:-:S04]  /*2a50*/  IMAD.WIDE R18, R28, 0x4, R18 ;  /* 0x000000041c127825 */ /* 0x001fc800078e0212 */
[----:B------:R-:W-:Y:S01]  /*2a60*/  FFMA R11, -R11, UR10, R12 ;  /* 0x0000000a0b0b7c23 */ /* 0x000fe2000800010c */
[----:B-1----:R-:W-:-:S05]  /*2a70*/  IMAD.WIDE R34, R28, 0x4, R34 ;  /* 0x000000041c227825 */ /* 0x002fca00078e0222 */
[----:B------:R0:W-:Y:S04]  /*2a80*/  STG.E desc[UR8][R34.64], R85 ;  /* 0x0000005522007986 */ /* 0x0001e8000c101908 */
[----:B------:R0:W-:Y:S02]  /*2a90*/  STG.E desc[UR8][R18.64], R11 ;  /* 0x0000000b12007986 */ /* 0x0001e4000c101908 */
.L_x_5:
[----:B------:R-:W-:Y:S05]  /*2aa0*/  BSYNC.RECONVERGENT B0 ;  /* 0x0000000000007941 */ /* 0x000fea0003800200 */
.L_x_4:
[----:B------:R-:W-:Y:S01]  /*2ab0*/  BAR.SYNC.DEFER_BLOCKING 0x0 ;  /* 0x0000000000007b1d */ /* 0x000fe20000010000 */
[----:B------:R-:W-:Y:S02]  /*2ac0*/  IADD3 R0, PT, PT, R0, 0x1, RZ ;  /* 0x0000000100007810 */ /* 0x000fe40007ffe0ff */
[----:B------:R-:W-:Y:S02]  /*2ad0*/  MOV R79, R55 ;  /* 0x00000037004f7202 */ /* 0x000fe40000000f00 */
[----:B------:R-:W-:-:S03]  /*2ae0*/  ISETP.NE.AND P2, PT, R0, -0x8, PT ;  /* 0xfffffff80000780c */ /* 0x000fc60003f45270 */
[----:B0-----:R-:W0:Y:S01]  /*2af0*/  LDC.64 R18, c[0x0][0x3f8] ;  /* 0x0000fe00ff127b82 */ /* 0x001e220000000a00 */
[----:B------:R-:W-:Y:S02]  /*2b00*/  MOV R40, R76 ;  /* 0x0000004c00287202 */ /* 0x000fe40000000f00 */
[----:B------:R-:W-:Y:S02]  /*2b10*/  MOV R26, R47 ;  /* 0x0000002f001a7202 */ /* 0x000fe40000000f00 */
[----:B------:R-:W-:Y:S02]  /*2b20*/  MOV R5, R43 ;  /* 0x0000002b00057202 */ /* 0x000fe40000000f00 */
[----:B------:R-:W-:Y:S02]  /*2b30*/  MOV R12, R37 ;  /* 0x00000025000c7202 */ /* 0x000fe40000000f00 */
[----:B-----5:R-:W-:Y:S02]  /*2b40*/  MOV R70, R72 ;  /* 0x0000004800467202 */ /* 0x020fe40000000f00 */
[----:B------:R-:W-:-:S02]  /*2b50*/  MOV R36, R65 ;  /* 0x0000004100247202 */ /* 0x000fc40000000f00 */
[----:B------:R-:W-:Y:S02]  /*2b60*/  MOV R58, R62 ;  /* 0x0000003e003a7202 */ /* 0x000fe40000000f00 */
[----:B------:R-:W-:Y:S02]  /*2b70*/  MOV R11, R39 ;  /* 0x00000027000b7202 */ /* 0x000fe40000000f00 */
[----:B------:R-:W-:Y:S01]  /*2b80*/  MOV R25, R78 ;  /* 0x0000004e00197202 */ /* 0x000fe20000000f00 */
[----:B------:R-:W1:Y:S04]  /*2b90*/  LDS R8, [R66] ;  /* 0x0000000042087984 */ /* 0x000e680000000800 */
[----:B------:R2:W-:Y:S01]  /*2ba0*/  STS [R66], R9 ;  /* 0x0000000942007388 */ /* 0x0005e20000000800 */
[----:B0-----:R-:W-:-:S03]  /*2bb0*/  IMAD R28, R18, R19, R28 ;  /* 0x00000013121c7224 */ /* 0x001fc600078e021c */
[----:B------:R-:W0:Y:S01]  /*2bc0*/  LDS R15, [R33] ;  /* 0x00000000210f7984 */ /* 0x000e220000000800 */
[----:B------:R-:W-:Y:S01]  /*2bd0*/  IMAD R32, R18, R19, R32 ;  /* 0x0000001312207224 */ /* 0x000fe200078e0220 */
[----:B------:R-:W-:Y:S02]  /*2be0*/  MOV R19, R56 ;  /* 0x0000003800137202 */ /* 0x000fe40000000f00 */
[----:B------:R3:W-:Y:S01]  /*2bf0*/  STS [R33], R16 ;  /* 0x0000001021007388 */ /* 0x0007e20000000800 */
[----:B------:R-:W-:Y:S02]  /*2c00*/  MOV R18, R44 ;  /* 0x0000002c00127202 */ /* 0x000fe40000000f00 */
[----:B--2---:R-:W-:Y:S01]  /*2c10*/  MOV R9, R41 ;  /* 0x0000002900097202 */ /* 0x004fe20000000f00 */
[----:B------:R-:W2:Y:S04]  /*2c20*/  LDS R22, [R27] ;  /* 0x000000001b167984 */ /* 0x000ea80000000800 */
[----:B------:R4:W-:Y:S01]  /*2c30*/  STS [R27], R24 ;  /* 0x000000181b007388 */ /* 0x0009e20000000800 */
[----:B---3--:R-:W-:-:S03]  /*2c40*/  MOV R16, R31 ;  /* 0x0000001f00107202 */ /* 0x008fc60000000f00 */
[----:B------:R-:W3:Y:S04]  /*2c50*/  LDS R2, [R30] ;  /* 0x000000001e027984 */ /* 0x000ee80000000800 */
[----:B------:R1:W-:Y:S01]  /*2c60*/  STS [R30], R77 ;  /* 0x0000004d1e007388 */ /* 0x0003e20000000800 */
[----:B----4-:R-:W-:-:S03]  /*2c70*/  MOV R24, R29 ;  /* 0x0000001d00187202 */ /* 0x010fc60000000f00 */
[----:B------:R-:W4:Y:S04]  /*2c80*/  LDS R46, [R48] ;  /* 0x00000000302e7984 */ /* 0x000f280000000800 */
[----:B------:R0:W-:Y:S01]  /*2c90*/  STS [R48], R57 ;  /* 0x0000003930007388 */ /* 0x0001e20000000800 */
[----:B-1----:R-:W-:Y:S02]  /*2ca0*/  MOV R77, R51 ;  /* 0x00000033004d7202 */ /* 0x002fe40000000f00 */
[----:B0-----:R-:W-:Y:S01]  /*2cb0*/  MOV R57, R59 ;  /* 0x0000003b00397202 */ /* 0x001fe20000000f00 */
[----:B------:R-:W-:Y:S06]  /*2cc0*/  @P2 BRA `(.L_x_6) ;  /* 0xffffffe000402947 */ /* 0x000fec000383ffff */
[----:B------:R-:W-:Y:S05]  /*2cd0*/  EXIT ;  /* 0x000000000000794d */ /* 0x000fea0003800000 */
.L_x_7:
[----:B------:R-:W-:-:S00]  /*2ce0*/  BRA `(.L_x_7) ;  /* 0xfffffffc00fc7947 */ /* 0x000fc0000383ffff */
[----:B------:R-:W-:-:S00]  /*2cf0*/  NOP ;  /* 0x0000000000007918 */ /* 0x000fc00000000000 */
        /* <DEDUP_REMOVED lines=8> */
.L_x_8:


//--------------------- .nv.shared._Z7hyptermPfS_S_S_S_S_S_S_S_S_S_S_S_fffiii --------------------------
	.section	.nv.shared._Z7hyptermPfS_S_S_S_S_S_S_S_S_S_S_S_fffiii,"aw",@nobits
	.sectionflags	@""
	.align	4
.nv.shared._Z7hyptermPfS_S_S_S_S_S_S_S_S_S_S_S_fffiii:
	.zero		15360


//--------------------- .nv.shared.reserved.0     --------------------------
	.section	.nv.shared.reserved.0,"aw",@nobits
	.weak		__nv_reservedSMEM_offset_0_alias
	.size		__nv_reservedSMEM_offset_0_alias, 0, 64
	.other		__nv_reservedSMEM_offset_0_alias,@"STO_CUDA_RESERVED_SHARED STV_DEFAULT"
__nv_reservedSMEM_offset_0_alias:
	.zero		0
	.zero		64


//--------------------- .nv.constant0._Z7hyptermPfS_S_S_S_S_S_S_S_S_S_S_S_fffiii --------------------------
	.section	.nv.constant0._Z7hyptermPfS_S_S_S_S_S_S_S_S_S_S_S_fffiii,"a",@progbits
	.sectionflags	@""
	.align	4
.nv.constant0._Z7hyptermPfS_S_S_S_S_S_S_S_S_S_S_S_fffiii:
	.zero		1024


//--------------------- SYMBOLS --------------------------

	.type		.nv.reservedSmem.offset0,@object
	.size		.nv.reservedSmem.offset0,0x4
	.type		.nv.reservedSmem.cap,@object
	.size		.nv.reservedSmem.cap,0x4
